	.target	sm_90a

	.elftype	@"ET_EXEC"


//--------------------- .note.nv.tkinfo           --------------------------
	.section	.note.nv.tkinfo,"",@"SHT_NOTE"
	.sectionflags	@"SHF_NOTE_NV_TKINFO"
	.tkinfo
        /*0018*/ 	.word	0x00000002
        /*0030*/ 	.string	""
        /*0030*/ 	.string	"ptxas"
        /*0030*/ 	.string	"Cuda compilation tools, release 13.0, V13.0.88"
        /*0030*/ 	.string	"Build cuda_13.0.r13.0/compiler.36424714_0"
        /*0030*/ 	.string	"-arch sm_90a -m 64 "



//--------------------- .note.nv.cuinfo           --------------------------
	.section	.note.nv.cuinfo,"",@"SHT_NOTE"
	.sectionflags	@"SHF_NOTE_NV_CUINFO"
        /*0018*/ 	.short	0x0002
        /*001a*/ 	.short	0x005a
        /*001c*/ 	.short	0x0082
	.zero		2


//--------------------- .nv.info                  --------------------------
	.section	.nv.info,"",@"SHT_CUDA_INFO"
	.align	4


	//----- nvinfo : EIATTR_REGCOUNT
	.align		4
        /*0000*/ 	.byte	0x04, 0x2f
        /*0002*/ 	.short	(.L_15 - .L_14)
	.align		4
.L_14:
        /*0004*/ 	.word	index@(_ZN7cutlass13device_kernelINS_4gemm6kernel13GemmUniversalIN4cute5tupleIJiiiiEEENS1_10collective13CollectiveMmaINS1_34MainloopSm90TmaGmmaWarpSpecializedILi18ENS5_IJNS4_1CILi1EEENSA_ILi8EEESB_EEENS1_32KernelTmaWarpSpecializedPingpongEEENS5_IJNSA_ILi64EEENSA_ILi128EEENSA_ILi32EEEEEENS_10bfloat16_tENS5_IJlSB_lEEESK_SL_NS4_8TiledMMAINS4_8MMA_AtomIJNS4_4SM904GMMA28MMA_64x128x16_F32BF16BF16_SSILNSP_5MajorE0ELSR_0ELNSP_7ScaleInE1ELSS_1EEEEEENS4_6LayoutINS5_IJSB_SB_SB_EEENS5_IJNSA_ILi0EEESX_SX_EEEEENS5_IJNS4_10UnderscoreES10_S10_EEEEENS4_23SM90_TMA_LOAD_MULTICASTENS4_14ComposedLayoutINS4_7SwizzleILi2ELi4ELi3EEENS4_18smem_ptr_flag_bitsILi16EEENSV_INS5_IJSC_SI_EEENS5_IJSI_SB_EEEEEEEvNS4_8identityENS4_13SM90_TMA_LOADES1C_vS1D_EENS_8epilogue10collective6detail29Sm90TmaWarpSpecializedAdapterINS1H_15DefaultEpilogueISK_SL_SL_NS1G_6thread17LinearCombinationISK_Li1EffLNS1L_9ScaleType4KindE0ELNS_15FloatRoundStyleE2ESK_EENS1_15EpilogueDefaultEEEEEvvEEEEvNT_6ParamsE)
        /*0008*/ 	.word	0x000000a8


	//----- nvinfo : EIATTR_FRAME_SIZE
	.align		4
.L_15:
        /*000c*/ 	.byte	0x04, 0x11
        /*000e*/ 	.short	(.L_17 - .L_16)
	.align		4
.L_16:
        /*0010*/ 	.word	index@(_ZN7cutlass13device_kernelINS_4gemm6kernel13GemmUniversalIN4cute5tupleIJiiiiEEENS1_10collective13CollectiveMmaINS1_34MainloopSm90TmaGmmaWarpSpecializedILi18ENS5_IJNS4_1CILi1EEENSA_ILi8EEESB_EEENS1_32KernelTmaWarpSpecializedPingpongEEENS5_IJNSA_ILi64EEENSA_ILi128EEENSA_ILi32EEEEEENS_10bfloat16_tENS5_IJlSB_lEEESK_SL_NS4_8TiledMMAINS4_8MMA_AtomIJNS4_4SM904GMMA28MMA_64x128x16_F32BF16BF16_SSILNSP_5MajorE0ELSR_0ELNSP_7ScaleInE1ELSS_1EEEEEENS4_6LayoutINS5_IJSB_SB_SB_EEENS5_IJNSA_ILi0EEESX_SX_EEEEENS5_IJNS4_10UnderscoreES10_S10_EEEEENS4_23SM90_TMA_LOAD_MULTICASTENS4_14ComposedLayoutINS4_7SwizzleILi2ELi4ELi3EEENS4_18smem_ptr_flag_bitsILi16EEENSV_INS5_IJSC_SI_EEENS5_IJSI_SB_EEEEEEEvNS4_8identityENS4_13SM90_TMA_LOADES1C_vS1D_EENS_8epilogue10collective6detail29Sm90TmaWarpSpecializedAdapterINS1H_15DefaultEpilogueISK_SL_SL_NS1G_6thread17LinearCombinationISK_Li1EffLNS1L_9ScaleType4KindE0ELNS_15FloatRoundStyleE2ESK_EENS1_15EpilogueDefaultEEEEEvvEEEEvNT_6ParamsE)
        /*0014*/ 	.word	0x00000008


	//----- nvinfo : EIATTR_MIN_STACK_SIZE
	.align		4
.L_17:
        /*0018*/ 	.byte	0x04, 0x12
        /*001a*/ 	.short	(.L_19 - .L_18)
	.align		4
.L_18:
        /*001c*/ 	.word	index@(_ZN7cutlass13device_kernelINS_4gemm6kernel13GemmUniversalIN4cute5tupleIJiiiiEEENS1_10collective13CollectiveMmaINS1_34MainloopSm90TmaGmmaWarpSpecializedILi18ENS5_IJNS4_1CILi1EEENSA_ILi8EEESB_EEENS1_32KernelTmaWarpSpecializedPingpongEEENS5_IJNSA_ILi64EEENSA_ILi128EEENSA_ILi32EEEEEENS_10bfloat16_tENS5_IJlSB_lEEESK_SL_NS4_8TiledMMAINS4_8MMA_AtomIJNS4_4SM904GMMA28MMA_64x128x16_F32BF16BF16_SSILNSP_5MajorE0ELSR_0ELNSP_7ScaleInE1ELSS_1EEEEEENS4_6LayoutINS5_IJSB_SB_SB_EEENS5_IJNSA_ILi0EEESX_SX_EEEEENS5_IJNS4_10UnderscoreES10_S10_EEEEENS4_23SM90_TMA_LOAD_MULTICASTENS4_14ComposedLayoutINS4_7SwizzleILi2ELi4ELi3EEENS4_18smem_ptr_flag_bitsILi16EEENSV_INS5_IJSC_SI_EEENS5_IJSI_SB_EEEEEEEvNS4_8identityENS4_13SM90_TMA_LOADES1C_vS1D_EENS_8epilogue10collective6detail29Sm90TmaWarpSpecializedAdapterINS1H_15DefaultEpilogueISK_SL_SL_NS1G_6thread17LinearCombinationISK_Li1EffLNS1L_9ScaleType4KindE0ELNS_15FloatRoundStyleE2ESK_EENS1_15EpilogueDefaultEEEEEvvEEEEvNT_6ParamsE)
        /*0020*/ 	.word	0x00000008
.L_19:


//--------------------- .nv.compat                --------------------------
	.section	.nv.compat,"",@"SHT_CUDA_COMPAT_INFO"
	.align	4
        /*0000*/ 	.byte	0x02, 0x09, 0x01, 0x00, 0x02, 0x02, 0x04, 0x00, 0x02, 0x05, 0x05, 0x00, 0x03, 0x07, 0x01, 0x01
        /*0010*/ 	.byte	0x02, 0x03, 0x01, 0x00, 0x02, 0x06, 0x01, 0x00, 0x04, 0x0b, 0x08, 0x00, 0x00, 0x00, 0x00, 0x00
        /*0020*/ 	.byte	0x00, 0x00, 0x00, 0x00


//--------------------- .nv.info._ZN7cutlass13device_kernelINS_4gemm6kernel13GemmUniversalIN4cute5tupleIJiiiiEEENS1_10collective13CollectiveMmaINS1_34MainloopSm90TmaGmmaWarpSpecializedILi18ENS5_IJNS4_1CILi1EEENSA_ILi8EEESB_EEENS1_32KernelTmaWarpSpecializedPingpongEEENS5_IJNSA_ILi64EEENSA_ILi128EEENSA_ILi32EEEEEENS_10bfloat16_tENS5_IJlSB_lEEESK_SL_NS4_8TiledMMAINS4_8MMA_AtomIJNS4_4SM904GMMA28MMA_64x128x16_F32BF16BF16_SSILNSP_5MajorE0ELSR_0ELNSP_7ScaleInE1ELSS_1EEEEEENS4_6LayoutINS5_IJSB_SB_SB_EEENS5_IJNSA_ILi0EEESX_SX_EEEEENS5_IJNS4_10UnderscoreES10_S10_EEEEENS4_23SM90_TMA_LOAD_MULTICASTENS4_14ComposedLayoutINS4_7SwizzleILi2ELi4ELi3EEENS4_18smem_ptr_flag_bitsILi16EEENSV_INS5_IJSC_SI_EEENS5_IJSI_SB_EEEEEEEvNS4_8identityENS4_13SM90_TMA_LOADES1C_vS1D_EENS_8epilogue10collective6detail29Sm90TmaWarpSpecializedAdapterINS1H_15DefaultEpilogueISK_SL_SL_NS1G_6thread17LinearCombinationISK_Li1EffLNS1L_9ScaleType4KindE0ELNS_15FloatRoundStyleE2ESK_EENS1_15EpilogueDefaultEEEEEvvEEEEvNT_6ParamsE --------------------------
	.section	.nv.info._ZN7cutlass13device_kernelINS_4gemm6kernel13GemmUniversalIN4cute5tupleIJiiiiEEENS1_10collective13CollectiveMmaINS1_34MainloopSm90TmaGmmaWarpSpecializedILi18ENS5_IJNS4_1CILi1EEENSA_ILi8EEESB_EEENS1_32KernelTmaWarpSpecializedPingpongEEENS5_IJNSA_ILi64EEENSA_ILi128EEENSA_ILi32EEEEEENS_10bfloat16_tENS5_IJlSB_lEEESK_SL_NS4_8TiledMMAINS4_8MMA_AtomIJNS4_4SM904GMMA28MMA_64x128x16_F32BF16BF16_SSILNSP_5MajorE0ELSR_0ELNSP_7ScaleInE1ELSS_1EEEEEENS4_6LayoutINS5_IJSB_SB_SB_EEENS5_IJNSA_ILi0EEESX_SX_EEEEENS5_IJNS4_10UnderscoreES10_S10_EEEEENS4_23SM90_TMA_LOAD_MULTICASTENS4_14ComposedLayoutINS4_7SwizzleILi2ELi4ELi3EEENS4_18smem_ptr_flag_bitsILi16EEENSV_INS5_IJSC_SI_EEENS5_IJSI_SB_EEEEEEEvNS4_8identityENS4_13SM90_TMA_LOADES1C_vS1D_EENS_8epilogue10collective6detail29Sm90TmaWarpSpecializedAdapterINS1H_15DefaultEpilogueISK_SL_SL_NS1G_6thread17LinearCombinationISK_Li1EffLNS1L_9ScaleType4KindE0ELNS_15FloatRoundStyleE2ESK_EENS1_15EpilogueDefaultEEEEEvvEEEEvNT_6ParamsE,"",@"SHT_CUDA_INFO"
	.sectionflags	@""
	.align	4


	//----- nvinfo : EIATTR_CUDA_API_VERSION
	.align		4
        /*0000*/ 	.byte	0x04, 0x37
        /*0002*/ 	.short	(.L_21 - .L_20)
.L_20:
        /*0004*/ 	.word	0x00000082


	//----- nvinfo : EIATTR_KPARAM_INFO
	.align		4
.L_21:
        /*0008*/ 	.byte	0x04, 0x17
        /*000a*/ 	.short	(.L_23 - .L_22)
.L_22:
        /*000c*/ 	.word	0x00000000
        /*0010*/ 	.short	0x0000
        /*0012*/ 	.short	0x0070
        /*0014*/ 	.byte	0x00, 0xf0, 0x01, 0x10


	//----- nvinfo : EIATTR_SPARSE_MMA_MASK
	.align		4
.L_23:
        /*0018*/ 	.byte	0x03, 0x50
        /*001a*/ 	.short	0x0000


	//----- nvinfo : EIATTR_MAXREG_COUNT
	.align		4
        /*001c*/ 	.byte	0x03, 0x1b
        /*001e*/ 	.short	0x00a8


	//----- nvinfo : EIATTR_NUM_BARRIERS
	.align		4
        /*0020*/ 	.byte	0x02, 0x4c
        /*0022*/ 	.byte	0x01
	.zero		1


	//----- nvinfo : EIATTR_EXTERNS
	.align		4
        /*0024*/ 	.byte	0x04, 0x0f
        /*0026*/ 	.short	(.L_25 - .L_24)


	//   ....[0]....
	.align		4
.L_24:
        /*0028*/ 	.word	index@(__assertfail)


	//----- nvinfo : EIATTR_ANNOTATIONS
	.align		4
.L_25:
        /*002c*/ 	.byte	0x04, 0x55
        /*002e*/ 	.short	(.L_27 - .L_26)


	//   ....[0]....
.L_26:
        /*0030*/ 	.word	0x00000001
        /*0034*/ 	.byte	0x30, 0x0f, 0x00, 0x00, 0x01, 0x00, 0x00, 0x00, 0xd0, 0x62, 0x00, 0x00, 0x01, 0x00, 0x00, 0x00
        /*0044*/ 	.byte	0x50, 0x6f, 0x00, 0x00


	//----- nvinfo : EIATTR_MERCURY_ISA_VERSION
	.align		4
.L_27:
        /*0048*/ 	.byte	0x03, 0x5f
        /*004a*/ 	.short	0x0101


	//----- nvinfo : EIATTR_INT_WARP_WIDE_INSTR_OFFSETS
	.align		4
        /*004c*/ 	.byte	0x04, 0x31
        /*004e*/ 	.short	(.L_29 - .L_28)


	//   ....[0]....
.L_28:
        /*0050*/ 	.word	0x00000680


	//   ....[1]....
        /*0054*/ 	.word	0x000006c0


	//   ....[2]....
        /*0058*/ 	.word	0x00000800


	//   ....[3]....
        /*005c*/ 	.word	0x00000810


	//   ....[4]....
        /*0060*/ 	.word	0x00000830


	//   ....[5]....
        /*0064*/ 	.word	0x00000850


	//   ....[6]....
        /*0068*/ 	.word	0x00000900


	//   ....[7]....
        /*006c*/ 	.word	0x00000950


	//   ....[8]....
        /*0070*/ 	.word	0x00001fa0


	//----- nvinfo : EIATTR_COOP_GROUP_MASK_REGIDS
	.align		4
.L_29:
        /*0074*/ 	.byte	0x04, 0x29
        /*0076*/ 	.short	(.L_31 - .L_30)


	//   ....[0]....
.L_30:
        /*0078*/ 	.word	0xffffffff


	//   ....[1]....
        /*007c*/ 	.word	0xffffffff


	//   ....[2]....
        /*0080*/ 	.word	0xffffffff


	//   ....[3]....
        /*0084*/ 	.word	0xffffffff


	//   ....[4]....
        /*0088*/ 	.word	0xffffffff


	//   ....[5]....
        /*008c*/ 	.word	0xffffffff


	//   ....[6]....
        /*0090*/ 	.word	0xffffffff


	//----- nvinfo : EIATTR_COOP_GROUP_INSTR_OFFSETS
	.align		4
.L_31:
        /*0094*/ 	.byte	0x04, 0x28
        /*0096*/ 	.short	(.L_33 - .L_32)


	//   ....[0]....
.L_32:
        /*0098*/ 	.word	0x00000070


	//   ....[1]....
        /*009c*/ 	.word	0x00000080


	//   ....[2]....
        /*00a0*/ 	.word	0x00000140


	//   ....[3]....
        /*00a4*/ 	.word	0x000004c0


	//   ....[4]....
        /*00a8*/ 	.word	0x00000500


	//   ....[5]....
        /*00ac*/ 	.word	0x000009a0


	//   ....[6]....
        /*00b0*/ 	.word	0x00000ad0


	//----- nvinfo : EIATTR_REG_RECONFIG
	.align		4
.L_33:
        /*00b4*/ 	.byte	0x01, 0x54
	.zero		2


	//----- nvinfo : EIATTR_SYSCALL_OFFSETS
	.align		4
        /*00b8*/ 	.byte	0x04, 0x46
        /*00ba*/ 	.short	(.L_35 - .L_34)


	//   ....[0]....
.L_34:
        /*00bc*/ 	.word	0x000019e0


	//----- nvinfo : EIATTR_MBARRIER_INSTR_OFFSETS
	.align		4
.L_35:
        /*00c0*/ 	.byte	0x04, 0x39
        /*00c2*/ 	.short	(.L_37 - .L_36)


	//   ....[0]....
.L_36:
        /*00c4*/ 	.word	0x00000260
        /*00c8*/ 	.word	0x000000ff
        /*00cc*/ 	.word	0x00000000
        /*00d0*/ 	.short	0x0100
        /*00d2*/ 	.byte	0x08
	.zero		1


	//   ....[1]....
        /*00d4*/ 	.word	0x00000270
        /*00d8*/ 	.word	0x000000ff
        /*00dc*/ 	.word	0x00000090
        /*00e0*/ 	.short	0x0100
        /*00e2*/ 	.byte	0x08
	.zero		1


	//   ....[2]....
        /*00e4*/ 	.word	0x00000280
        /*00e8*/ 	.word	0x000000ff
        /*00ec*/ 	.word	0x00000008
        /*00f0*/ 	.short	0x0100
        /*00f2*/ 	.byte	0x08
	.zero		1


	//   ....[3]....
        /*00f4*/ 	.word	0x00000290
        /*00f8*/ 	.word	0x000000ff
        /*00fc*/ 	.word	0x00000098
        /*0100*/ 	.short	0x0100
        /*0102*/ 	.byte	0x08
	.zero		1


	//   ....[4]....
        /*0104*/ 	.word	0x000002a0
        /*0108*/ 	.word	0x000000ff
        /*010c*/ 	.word	0x00000010
        /*0110*/ 	.short	0x0100
        /*0112*/ 	.byte	0x08
	.zero		1


	//   ....[5]....
        /*0114*/ 	.word	0x000002b0
        /*0118*/ 	.word	0x000000ff
        /*011c*/ 	.word	0x000000a0
        /*0120*/ 	.short	0x0100
        /*0122*/ 	.byte	0x08
	.zero		1


	//   ....[6]....
        /*0124*/ 	.word	0x000002c0
        /*0128*/ 	.word	0x000000ff
        /*012c*/ 	.word	0x00000018
        /*0130*/ 	.short	0x0100
        /*0132*/ 	.byte	0x08
	.zero		1


	//   ....[7]....
        /*0134*/ 	.word	0x000002d0
        /*0138*/ 	.word	0x000000ff
        /*013c*/ 	.word	0x000000a8
        /*0140*/ 	.short	0x0100
        /*0142*/ 	.byte	0x08
	.zero		1


	//   ....[8]....
        /*0144*/ 	.word	0x000002e0
        /*0148*/ 	.word	0x000000ff
        /*014c*/ 	.word	0x00000020
        /*0150*/ 	.short	0x0100
        /*0152*/ 	.byte	0x08
	.zero		1


	//   ....[9]....
        /*0154*/ 	.word	0x000002f0
        /*0158*/ 	.word	0x000000ff
        /*015c*/ 	.word	0x000000b0
        /*0160*/ 	.short	0x0100
        /*0162*/ 	.byte	0x08
	.zero		1


	//   ....[10]....
        /*0164*/ 	.word	0x00000300
        /*0168*/ 	.word	0x000000ff
        /*016c*/ 	.word	0x00000028
        /*0170*/ 	.short	0x0100
        /*0172*/ 	.byte	0x08
	.zero		1


	//   ....[11]....
        /*0174*/ 	.word	0x00000310
        /*0178*/ 	.word	0x000000ff
        /*017c*/ 	.word	0x000000b8
        /*0180*/ 	.short	0x0100
        /*0182*/ 	.byte	0x08
	.zero		1


	//   ....[12]....
        /*0184*/ 	.word	0x00000320
        /*0188*/ 	.word	0x000000ff
        /*018c*/ 	.word	0x00000030
        /*0190*/ 	.short	0x0100
        /*0192*/ 	.byte	0x08
	.zero		1


	//   ....[13]....
        /*0194*/ 	.word	0x00000330
        /*0198*/ 	.word	0x000000ff
        /*019c*/ 	.word	0x000000c0
        /*01a0*/ 	.short	0x0100
        /*01a2*/ 	.byte	0x08
	.zero		1


	//   ....[14]....
        /*01a4*/ 	.word	0x00000340
        /*01a8*/ 	.word	0x000000ff
        /*01ac*/ 	.word	0x00000038
        /*01b0*/ 	.short	0x0100
        /*01b2*/ 	.byte	0x08
	.zero		1


	//   ....[15]....
        /*01b4*/ 	.word	0x00000350
        /*01b8*/ 	.word	0x000000ff
        /*01bc*/ 	.word	0x000000c8
        /*01c0*/ 	.short	0x0100
        /*01c2*/ 	.byte	0x08
	.zero		1


	//   ....[16]....
        /*01c4*/ 	.word	0x00000360
        /*01c8*/ 	.word	0x000000ff
        /*01cc*/ 	.word	0x00000040
        /*01d0*/ 	.short	0x0100
        /*01d2*/ 	.byte	0x08
	.zero		1


	//   ....[17]....
        /*01d4*/ 	.word	0x00000370
        /*01d8*/ 	.word	0x000000ff
        /*01dc*/ 	.word	0x000000d0
        /*01e0*/ 	.short	0x0100
        /*01e2*/ 	.byte	0x08
	.zero		1


	//   ....[18]....
        /*01e4*/ 	.word	0x00000380
        /*01e8*/ 	.word	0x000000ff
        /*01ec*/ 	.word	0x00000048
        /*01f0*/ 	.short	0x0100
        /*01f2*/ 	.byte	0x08
	.zero		1


	//   ....[19]....
        /*01f4*/ 	.word	0x00000390
        /*01f8*/ 	.word	0x000000ff
        /*01fc*/ 	.word	0x000000d8
        /*0200*/ 	.short	0x0100
        /*0202*/ 	.byte	0x08
	.zero		1


	//   ....[20]....
        /*0204*/ 	.word	0x000003a0
        /*0208*/ 	.word	0x000000ff
        /*020c*/ 	.word	0x00000050
        /*0210*/ 	.short	0x0100
        /*0212*/ 	.byte	0x08
	.zero		1


	//   ....[21]....
        /*0214*/ 	.word	0x000003b0
        /*0218*/ 	.word	0x000000ff
        /*021c*/ 	.word	0x000000e0
        /*0220*/ 	.short	0x0100
        /*0222*/ 	.byte	0x08
	.zero		1


	//   ....[22]....
        /*0224*/ 	.word	0x000003c0
        /*0228*/ 	.word	0x000000ff
        /*022c*/ 	.word	0x00000058
        /*0230*/ 	.short	0x0100
        /*0232*/ 	.byte	0x08
	.zero		1


	//   ....[23]....
        /*0234*/ 	.word	0x000003d0
        /*0238*/ 	.word	0x000000ff
        /*023c*/ 	.word	0x000000e8
        /*0240*/ 	.short	0x0100
        /*0242*/ 	.byte	0x08
	.zero		1


	//   ....[24]....
        /*0244*/ 	.word	0x000003e0
        /*0248*/ 	.word	0x000000ff
        /*024c*/ 	.word	0x00000060
        /*0250*/ 	.short	0x0100
        /*0252*/ 	.byte	0x08
	.zero		1


	//   ....[25]....
        /*0254*/ 	.word	0x000003f0
        /*0258*/ 	.word	0x000000ff
        /*025c*/ 	.word	0x000000f0
        /*0260*/ 	.short	0x0100
        /*0262*/ 	.byte	0x08
	.zero		1


	//   ....[26]....
        /*0264*/ 	.word	0x00000400
        /*0268*/ 	.word	0x000000ff
        /*026c*/ 	.word	0x00000068
        /*0270*/ 	.short	0x0100
        /*0272*/ 	.byte	0x08
	.zero		1


	//   ....[27]....
        /*0274*/ 	.word	0x00000410
        /*0278*/ 	.word	0x000000ff
        /*027c*/ 	.word	0x000000f8
        /*0280*/ 	.short	0x0100
        /*0282*/ 	.byte	0x08
	.zero		1


	//   ....[28]....
        /*0284*/ 	.word	0x00000420
        /*0288*/ 	.word	0x000000ff
        /*028c*/ 	.word	0x00000070
        /*0290*/ 	.short	0x0100
        /*0292*/ 	.byte	0x08
	.zero		1


	//   ....[29]....
        /*0294*/ 	.word	0x00000430
        /*0298*/ 	.word	0x000000ff
        /*029c*/ 	.word	0x00000100
        /*02a0*/ 	.short	0x0100
        /*02a2*/ 	.byte	0x08
	.zero		1


	//   ....[30]....
        /*02a4*/ 	.word	0x00000440
        /*02a8*/ 	.word	0x000000ff
        /*02ac*/ 	.word	0x00000078
        /*02b0*/ 	.short	0x0100
        /*02b2*/ 	.byte	0x08
	.zero		1


	//   ....[31]....
        /*02b4*/ 	.word	0x00000450
        /*02b8*/ 	.word	0x000000ff
        /*02bc*/ 	.word	0x00000108
        /*02c0*/ 	.short	0x0100
        /*02c2*/ 	.byte	0x08
	.zero		1


	//   ....[32]....
        /*02c4*/ 	.word	0x00000460
        /*02c8*/ 	.word	0x000000ff
        /*02cc*/ 	.word	0x00000080
        /*02d0*/ 	.short	0x0100
        /*02d2*/ 	.byte	0x08
	.zero		1


	//   ....[33]....
        /*02d4*/ 	.word	0x00000470
        /*02d8*/ 	.word	0x000000ff
        /*02dc*/ 	.word	0x00000110
        /*02e0*/ 	.short	0x0100
        /*02e2*/ 	.byte	0x08
	.zero		1


	//   ....[34]....
        /*02e4*/ 	.word	0x00000480
        /*02e8*/ 	.word	0x000000ff
        /*02ec*/ 	.word	0x00000088
        /*02f0*/ 	.short	0x0100
        /*02f2*/ 	.byte	0x08
	.zero		1


	//   ....[35]....
        /*02f4*/ 	.word	0x00000490
        /*02f8*/ 	.word	0x000000ff
        /*02fc*/ 	.word	0x00000118
        /*0300*/ 	.short	0x0100
        /*0302*/ 	.byte	0x08
	.zero		1


	//   ....[36]....
        /*0304*/ 	.word	0x00000980
        /*0308*/ 	.word	0x000000ff
        /*030c*/ 	.word	0x00000150
        /*0310*/ 	.short	0x0100
        /*0312*/ 	.byte	0x08
	.zero		1


	//   ....[37]....
        /*0314*/ 	.word	0x00000a20
        /*0318*/ 	.word	0x000000ff
        /*031c*/ 	.word	0x00000158
        /*0320*/ 	.short	0x0100
        /*0322*/ 	.byte	0x08
	.zero		1


	//   ....[38]....
        /*0324*/ 	.word	0x00000a50
        /*0328*/ 	.word	0x000000ff
        /*032c*/ 	.word	0x00000130
        /*0330*/ 	.short	0x0100
        /*0332*/ 	.byte	0x09
	.zero		1


	//   ....[39]....
        /*0334*/ 	.word	0x00000a60
        /*0338*/ 	.word	0x000000ff
        /*033c*/ 	.word	0x00000138
        /*0340*/ 	.short	0x0100
        /*0342*/ 	.byte	0x09
	.zero		1


	//   ....[40]....
        /*0344*/ 	.word	0x00000a70
        /*0348*/ 	.word	0x000000ff
        /*034c*/ 	.word	0x00000140
        /*0350*/ 	.short	0x0100
        /*0352*/ 	.byte	0x09
	.zero		1


	//   ....[41]....
        /*0354*/ 	.word	0x00000a80
        /*0358*/ 	.word	0x000000ff
        /*035c*/ 	.word	0x00000148
        /*0360*/ 	.short	0x0100
        /*0362*/ 	.byte	0x09
	.zero		1


	//   ....[42]....
        /*0364*/ 	.word	0x000018c0
        /*0368*/ 	.word	0x0000005e
        /*036c*/ 	.word	0x00000000
        /*0370*/ 	.short	0x010a
        /*0372*/ 	.byte	0x2a
	.zero		1


	//   ....[43]....
        /*0374*/ 	.word	0x00001a60
        /*0378*/ 	.word	0x00000003
        /*037c*/ 	.word	0x00000000
        /*0380*/ 	.short	0x010a
        /*0382*/ 	.byte	0x3f
	.zero		1


	//   ....[44]....
        /*0384*/ 	.word	0x00001aa0
        /*0388*/ 	.word	0x00000003
        /*038c*/ 	.word	0x00000000
        /*0390*/ 	.short	0x010a
        /*0392*/ 	.byte	0x3f
	.zero		1


	//   ....[45]....
        /*0394*/ 	.word	0x00001ca0
        /*0398*/ 	.word	0x000000ff
        /*039c*/ 	.word	0x00000000
        /*03a0*/ 	.short	0x010a
        /*03a2*/ 	.byte	0x04
	.zero		1


	//   ....[46]....
        /*03a4*/ 	.word	0x00001ce0
        /*03a8*/ 	.word	0x000000ff
        /*03ac*/ 	.word	0x00000000
        /*03b0*/ 	.short	0x010a
        /*03b2*/ 	.byte	0x04
	.zero		1


	//   ....[47]....
        /*03b4*/ 	.word	0x00001e40
        /*03b8*/ 	.word	0x00000005
        /*03bc*/ 	.word	0x00000000
        /*03c0*/ 	.short	0x0101
        /*03c2*/ 	.byte	0x3f
	.zero		1


	//   ....[48]....
        /*03c4*/ 	.word	0x00001f40
        /*03c8*/ 	.word	0x0000005f
        /*03cc*/ 	.word	0x00000000
        /*03d0*/ 	.short	0x0101
        /*03d2*/ 	.byte	0x2f
	.zero		1


	//   ....[49]....
        /*03d4*/ 	.word	0x00002040
        /*03d8*/ 	.word	0x00000003
        /*03dc*/ 	.word	0x00000000
        /*03e0*/ 	.short	0x0101
        /*03e2*/ 	.byte	0x3f
	.zero		1


	//   ....[50]....
        /*03e4*/ 	.word	0x00002100
        /*03e8*/ 	.word	0x0000005e
        /*03ec*/ 	.word	0x00000010
        /*03f0*/ 	.short	0x010a
        /*03f2*/ 	.byte	0x2a
	.zero		1


	//   ....[51]....
        /*03f4*/ 	.word	0x000062f0
        /*03f8*/ 	.word	0x00000061
        /*03fc*/ 	.word	0x00000000
        /*0400*/ 	.short	0x0101
        /*0402*/ 	.byte	0x2f
	.zero		1


	//   ....[52]....
        /*0404*/ 	.word	0x00006c90
        /*0408*/ 	.word	0x0000000c
        /*040c*/ 	.word	0x00000090
        /*0410*/ 	.short	0x010a
        /*0412*/ 	.byte	0x3f
	.zero		1


	//   ....[53]....
        /*0414*/ 	.word	0x00007060
        /*0418*/ 	.word	0x00000004
        /*041c*/ 	.word	0x00000158
        /*0420*/ 	.short	0x0101
        /*0422*/ 	.byte	0x3f
	.zero		1


	//   ....[54]....
        /*0424*/ 	.word	0x000077e0
        /*0428*/ 	.word	0x00000007
        /*042c*/ 	.word	0x00000000
        /*0430*/ 	.short	0x010a
        /*0432*/ 	.byte	0x3f
	.zero		1


	//   ....[55]....
        /*0434*/ 	.word	0x00007860
        /*0438*/ 	.word	0x00000009
        /*043c*/ 	.word	0x00000000
        /*0440*/ 	.short	0x010a
        /*0442*/ 	.byte	0x3f
	.zero		1


	//   ....[56]....
        /*0444*/ 	.word	0x000078f0
        /*0448*/ 	.word	0x00000006
        /*044c*/ 	.word	0x00000000
        /*0450*/ 	.short	0x010a
        /*0452*/ 	.byte	0x3f
	.zero		1


	//   ....[57]....
        /*0454*/ 	.word	0x00007980
        /*0458*/ 	.word	0x00000009
        /*045c*/ 	.word	0x00000000
        /*0460*/ 	.short	0x010a
        /*0462*/ 	.byte	0x3f
	.zero		1


	//   ....[58]....
        /*0464*/ 	.word	0x00007a10
        /*0468*/ 	.word	0x00000006
        /*046c*/ 	.word	0x00000000
        /*0470*/ 	.short	0x010a
        /*0472*/ 	.byte	0x3f
	.zero		1


	//   ....[59]....
        /*0474*/ 	.word	0x00007aa0
        /*0478*/ 	.word	0x00000009
        /*047c*/ 	.word	0x00000000
        /*0480*/ 	.short	0x010a
        /*0482*/ 	.byte	0x3f
	.zero		1


	//   ....[60]....
        /*0484*/ 	.word	0x00007b30
        /*0488*/ 	.word	0x00000006
        /*048c*/ 	.word	0x00000000
        /*0490*/ 	.short	0x010a
        /*0492*/ 	.byte	0x3f
	.zero		1


	//   ....[61]....
        /*0494*/ 	.word	0x00007bc0
        /*0498*/ 	.word	0x00000009
        /*049c*/ 	.word	0x00000000
        /*04a0*/ 	.short	0x010a
        /*04a2*/ 	.byte	0x3f
	.zero		1


	//   ....[62]....
        /*04a4*/ 	.word	0x00007c50
        /*04a8*/ 	.word	0x00000006
        /*04ac*/ 	.word	0x00000000
        /*04b0*/ 	.short	0x010a
        /*04b2*/ 	.byte	0x3f
	.zero		1


	//   ....[63]....
        /*04b4*/ 	.word	0x00007ce0
        /*04b8*/ 	.word	0x00000009
        /*04bc*/ 	.word	0x00000000
        /*04c0*/ 	.short	0x010a
        /*04c2*/ 	.byte	0x3f
	.zero		1


	//   ....[64]....
        /*04c4*/ 	.word	0x00007d70
        /*04c8*/ 	.word	0x00000006
        /*04cc*/ 	.word	0x00000000
        /*04d0*/ 	.short	0x010a
        /*04d2*/ 	.byte	0x3f
	.zero		1


	//   ....[65]....
        /*04d4*/ 	.word	0x00007e00
        /*04d8*/ 	.word	0x00000009
        /*04dc*/ 	.word	0x00000000
        /*04e0*/ 	.short	0x010a
        /*04e2*/ 	.byte	0x3f
	.zero		1


	//   ....[66]....
        /*04e4*/ 	.word	0x00007e90
        /*04e8*/ 	.word	0x00000006
        /*04ec*/ 	.word	0x00000000
        /*04f0*/ 	.short	0x010a
        /*04f2*/ 	.byte	0x3f
	.zero		1


	//   ....[67]....
        /*04f4*/ 	.word	0x00007f20
        /*04f8*/ 	.word	0x00000009
        /*04fc*/ 	.word	0x00000000
        /*0500*/ 	.short	0x010a
        /*0502*/ 	.byte	0x3f
	.zero		1


	//   ....[68]....
        /*0504*/ 	.word	0x00007fb0
        /*0508*/ 	.word	0x00000006
        /*050c*/ 	.word	0x00000000
        /*0510*/ 	.short	0x010a
        /*0512*/ 	.byte	0x3f
	.zero		1


	//   ....[69]....
        /*0514*/ 	.word	0x00008040
        /*0518*/ 	.word	0x00000009
        /*051c*/ 	.word	0x00000000
        /*0520*/ 	.short	0x010a
        /*0522*/ 	.byte	0x3f
	.zero		1


	//   ....[70]....
        /*0524*/ 	.word	0x000080d0
        /*0528*/ 	.word	0x00000006
        /*052c*/ 	.word	0x00000000
        /*0530*/ 	.short	0x010a
        /*0532*/ 	.byte	0x3f
	.zero		1


	//   ....[71]....
        /*0534*/ 	.word	0x00008160
        /*0538*/ 	.word	0x00000003
        /*053c*/ 	.word	0x00000000
        /*0540*/ 	.short	0x010a
        /*0542*/ 	.byte	0x3f
	.zero		1


	//   ....[72]....
        /*0544*/ 	.word	0x000081c0
        /*0548*/ 	.word	0x00000060
        /*054c*/ 	.word	0x00000000
        /*0550*/ 	.short	0x010a
        /*0552*/ 	.byte	0x3f
	.zero		1


	//   ....[73]....
        /*0554*/ 	.word	0x00008210
        /*0558*/ 	.word	0x00000003
        /*055c*/ 	.word	0x00000000
        /*0560*/ 	.short	0x010a
        /*0562*/ 	.byte	0x3f
	.zero		1


	//   ....[74]....
        /*0564*/ 	.word	0x00008270
        /*0568*/ 	.word	0x00000005
        /*056c*/ 	.word	0x00000000
        /*0570*/ 	.short	0x010a
        /*0572*/ 	.byte	0x3f
	.zero		1


	//   ....[75]....
        /*0574*/ 	.word	0x000082c0
        /*0578*/ 	.word	0x00000060
        /*057c*/ 	.word	0x00000010
        /*0580*/ 	.short	0x010a
        /*0582*/ 	.byte	0x3f
	.zero		1


	//   ....[76]....
        /*0584*/ 	.word	0x00008390
        /*0588*/ 	.word	0x0000000c
        /*058c*/ 	.word	0x00000090
        /*0590*/ 	.short	0x010a
        /*0592*/ 	.byte	0x3f
	.zero		1


	//   ....[77]....
        /*0594*/ 	.word	0x00008460
        /*0598*/ 	.word	0x00000007
        /*059c*/ 	.word	0x00000000
        /*05a0*/ 	.short	0x010a
        /*05a2*/ 	.byte	0x3f
	.zero		1


	//   ....[78]....
        /*05a4*/ 	.word	0x000084b0
        /*05a8*/ 	.word	0x00000009
        /*05ac*/ 	.word	0x00000000
        /*05b0*/ 	.short	0x010a
        /*05b2*/ 	.byte	0x3f
	.zero		1


	//   ....[79]....
        /*05b4*/ 	.word	0x00008500
        /*05b8*/ 	.word	0x00000006
        /*05bc*/ 	.word	0x00000000
        /*05c0*/ 	.short	0x010a
        /*05c2*/ 	.byte	0x3f
	.zero		1


	//   ....[80]....
        /*05c4*/ 	.word	0x00008550
        /*05c8*/ 	.word	0x00000009
        /*05cc*/ 	.word	0x00000000
        /*05d0*/ 	.short	0x010a
        /*05d2*/ 	.byte	0x3f
	.zero		1


	//   ....[81]....
        /*05d4*/ 	.word	0x000085a0
        /*05d8*/ 	.word	0x00000006
        /*05dc*/ 	.word	0x00000000
        /*05e0*/ 	.short	0x010a
        /*05e2*/ 	.byte	0x3f
	.zero		1


	//   ....[82]....
        /*05e4*/ 	.word	0x000085f0
        /*05e8*/ 	.word	0x00000009
        /*05ec*/ 	.word	0x00000000
        /*05f0*/ 	.short	0x010a
        /*05f2*/ 	.byte	0x3f
	.zero		1


	//   ....[83]....
        /*05f4*/ 	.word	0x00008640
        /*05f8*/ 	.word	0x00000006
        /*05fc*/ 	.word	0x00000000
        /*0600*/ 	.short	0x010a
        /*0602*/ 	.byte	0x3f
	.zero		1


	//   ....[84]....
        /*0604*/ 	.word	0x00008690
        /*0608*/ 	.word	0x00000009
        /*060c*/ 	.word	0x00000000
        /*0610*/ 	.short	0x010a
        /*0612*/ 	.byte	0x3f
	.zero		1


	//   ....[85]....
        /*0614*/ 	.word	0x000086e0
        /*0618*/ 	.word	0x00000006
        /*061c*/ 	.word	0x00000000
        /*0620*/ 	.short	0x010a
        /*0622*/ 	.byte	0x3f
	.zero		1


	//   ....[86]....
        /*0624*/ 	.word	0x00008730
        /*0628*/ 	.word	0x00000009
        /*062c*/ 	.word	0x00000000
        /*0630*/ 	.short	0x010a
        /*0632*/ 	.byte	0x3f
	.zero		1


	//   ....[87]....
        /*0634*/ 	.word	0x00008780
        /*0638*/ 	.word	0x00000006
        /*063c*/ 	.word	0x00000000
        /*0640*/ 	.short	0x010a
        /*0642*/ 	.byte	0x3f
	.zero		1


	//   ....[88]....
        /*0644*/ 	.word	0x000087d0
        /*0648*/ 	.word	0x00000009
        /*064c*/ 	.word	0x00000000
        /*0650*/ 	.short	0x010a
        /*0652*/ 	.byte	0x3f
	.zero		1


	//   ....[89]....
        /*0654*/ 	.word	0x00008820
        /*0658*/ 	.word	0x00000006
        /*065c*/ 	.word	0x00000000
        /*0660*/ 	.short	0x010a
        /*0662*/ 	.byte	0x3f
	.zero		1


	//   ....[90]....
        /*0664*/ 	.word	0x00008870
        /*0668*/ 	.word	0x00000009
        /*066c*/ 	.word	0x00000000
        /*0670*/ 	.short	0x010a
        /*0672*/ 	.byte	0x3f
	.zero		1


	//   ....[91]....
        /*0674*/ 	.word	0x000088c0
        /*0678*/ 	.word	0x00000006
        /*067c*/ 	.word	0x00000000
        /*0680*/ 	.short	0x010a
        /*0682*/ 	.byte	0x3f
	.zero		1


	//   ....[92]....
        /*0684*/ 	.word	0x00008910
        /*0688*/ 	.word	0x00000009
        /*068c*/ 	.word	0x00000000
        /*0690*/ 	.short	0x010a
        /*0692*/ 	.byte	0x3f
	.zero		1


	//   ....[93]....
        /*0694*/ 	.word	0x00008960
        /*0698*/ 	.word	0x00000006
        /*069c*/ 	.word	0x00000000
        /*06a0*/ 	.short	0x010a
        /*06a2*/ 	.byte	0x3f
	.zero		1


	//----- nvinfo : EIATTR_NUM_MBARRIERS
	.align		4
.L_37:
        /*06a4*/ 	.byte	0x03, 0x38
        /*06a6*/ 	.short	0x002a


	//----- nvinfo : EIATTR_EXIT_INSTR_OFFSETS
	.align		4
        /*06a8*/ 	.byte	0x04, 0x1c
        /*06aa*/ 	.short	(.L_39 - .L_38)


	//   ....[0]....
.L_38:
        /*06ac*/ 	.word	0x00001570


	//   ....[1]....
        /*06b0*/ 	.word	0x000015d0


	//   ....[2]....
        /*06b4*/ 	.word	0x00006980


	//   ....[3]....
        /*06b8*/ 	.word	0x000069b0


	//   ....[4]....
        /*06bc*/ 	.word	0x000081b0


	//----- nvinfo : EIATTR_MAX_THREADS
	.align		4
.L_39:
        /*06c0*/ 	.byte	0x04, 0x05
        /*06c2*/ 	.short	(.L_41 - .L_40)
.L_40:
        /*06c4*/ 	.word	0x00000180
        /*06c8*/ 	.word	0x00000001
        /*06cc*/ 	.word	0x00000001


	//----- nvinfo : EIATTR_CRS_STACK_SIZE
	.align		4
.L_41:
        /*06d0*/ 	.byte	0x04, 0x1e
        /*06d2*/ 	.short	(.L_43 - .L_42)
.L_42:
        /*06d4*/ 	.word	0x00000000


	//----- nvinfo : EIATTR_CBANK_PARAM_SIZE
	.align		4
.L_43:
        /*06d8*/ 	.byte	0x03, 0x19
        /*06da*/ 	.short	0x0470


	//----- nvinfo : EIATTR_PARAM_CBANK
	.align		4
        /*06dc*/ 	.byte	0x04, 0x0a
        /*06de*/ 	.short	(.L_45 - .L_44)
	.align		4
.L_44:
        /*06e0*/ 	.word	index@(.nv.constant0._ZN7cutlass13device_kernelINS_4gemm6kernel13GemmUniversalIN4cute5tupleIJiiiiEEENS1_10collective13CollectiveMmaINS1_34MainloopSm90TmaGmmaWarpSpecializedILi18ENS5_IJNS4_1CILi1EEENSA_ILi8EEESB_EEENS1_32KernelTmaWarpSpecializedPingpongEEENS5_IJNSA_ILi64EEENSA_ILi128EEENSA_ILi32EEEEEENS_10bfloat16_tENS5_IJlSB_lEEESK_SL_NS4_8TiledMMAINS4_8MMA_AtomIJNS4_4SM904GMMA28MMA_64x128x16_F32BF16BF16_SSILNSP_5MajorE0ELSR_0ELNSP_7ScaleInE1ELSS_1EEEEEENS4_6LayoutINS5_IJSB_SB_SB_EEENS5_IJNSA_ILi0EEESX_SX_EEEEENS5_IJNS4_10UnderscoreES10_S10_EEEEENS4_23SM90_TMA_LOAD_MULTICASTENS4_14ComposedLayoutINS4_7SwizzleILi2ELi4ELi3EEENS4_18smem_ptr_flag_bitsILi16EEENSV_INS5_IJSC_SI_EEENS5_IJSI_SB_EEEEEEEvNS4_8identityENS4_13SM90_TMA_LOADES1C_vS1D_EENS_8epilogue10collective6detail29Sm90TmaWarpSpecializedAdapterINS1H_15DefaultEpilogueISK_SL_SL_NS1G_6thread17LinearCombinationISK_Li1EffLNS1L_9ScaleType4KindE0ELNS_15FloatRoundStyleE2ESK_EENS1_15EpilogueDefaultEEEEEvvEEEEvNT_6ParamsE)
        /*06e4*/ 	.short	0x0210
        /*06e6*/ 	.short	0x0470


	//----- nvinfo : EIATTR_SW_WAR
	.align		4
.L_45:
        /*06e8*/ 	.byte	0x04, 0x36
        /*06ea*/ 	.short	(.L_47 - .L_46)
.L_46:
        /*06ec*/ 	.word	0x00000008
.L_47:


//--------------------- .nv.callgraph             --------------------------
	.section	.nv.callgraph,"",@"SHT_CUDA_CALLGRAPH"
	.align	4
	.sectionentsize	8
	.align		4
        /*0000*/ 	.word	0x00000000
	.align		4
        /*0004*/ 	.word	0xffffffff
	.align		4
        /*0008*/ 	.word	index@(_ZN7cutlass13device_kernelINS_4gemm6kernel13GemmUniversalIN4cute5tupleIJiiiiEEENS1_10collective13CollectiveMmaINS1_34MainloopSm90TmaGmmaWarpSpecializedILi18ENS5_IJNS4_1CILi1EEENSA_ILi8EEESB_EEENS1_32KernelTmaWarpSpecializedPingpongEEENS5_IJNSA_ILi64EEENSA_ILi128EEENSA_ILi32EEEEEENS_10bfloat16_tENS5_IJlSB_lEEESK_SL_NS4_8TiledMMAINS4_8MMA_AtomIJNS4_4SM904GMMA28MMA_64x128x16_F32BF16BF16_SSILNSP_5MajorE0ELSR_0ELNSP_7ScaleInE1ELSS_1EEEEEENS4_6LayoutINS5_IJSB_SB_SB_EEENS5_IJNSA_ILi0EEESX_SX_EEEEENS5_IJNS4_10UnderscoreES10_S10_EEEEENS4_23SM90_TMA_LOAD_MULTICASTENS4_14ComposedLayoutINS4_7SwizzleILi2ELi4ELi3EEENS4_18smem_ptr_flag_bitsILi16EEENSV_INS5_IJSC_SI_EEENS5_IJSI_SB_EEEEEEEvNS4_8identityENS4_13SM90_TMA_LOADES1C_vS1D_EENS_8epilogue10collective6detail29Sm90TmaWarpSpecializedAdapterINS1H_15DefaultEpilogueISK_SL_SL_NS1G_6thread17LinearCombinationISK_Li1EffLNS1L_9ScaleType4KindE0ELNS_15FloatRoundStyleE2ESK_EENS1_15EpilogueDefaultEEEEEvvEEEEvNT_6ParamsE)
	.align		4
        /*000c*/ 	.word	index@(__assertfail)
	.align		4
        /*0010*/ 	.word	0x00000000
	.align		4
        /*0014*/ 	.word	0xfffffffe
	.align		4
        /*0018*/ 	.word	0x00000000
	.align		4
        /*001c*/ 	.word	0xfffffffd
	.align		4
        /*0020*/ 	.word	0x00000000
	.align		4
        /*0024*/ 	.word	0xfffffffc


//--------------------- .nv.constant4             --------------------------
	.section	.nv.constant4,"a",@progbits
	.align	8
	.align		8
.nv.constant4:
        /*0000*/ 	.dword	__assertfail
	.align		8
        /*0008*/ 	.dword	__unnamed_1
	.align		8
        /*0010*/ 	.dword	_ZN40_INTERNAL_c3d65747_4_k_cu_c2b82a51_205894cuda3std3__45__cpo5beginE
	.align		8
        /*0018*/ 	.dword	_ZN40_INTERNAL_c3d65747_4_k_cu_c2b82a51_205894cuda3std3__45__cpo3endE
	.align		8
        /*0020*/ 	.dword	_ZN40_INTERNAL_c3d65747_4_k_cu_c2b82a51_205894cuda3std3__45__cpo6cbeginE
	.align		8
        /*0028*/ 	.dword	_ZN40_INTERNAL_c3d65747_4_k_cu_c2b82a51_205894cuda3std3__45__cpo4cendE
	.align		8
        /*0030*/ 	.dword	_ZN40_INTERNAL_c3d65747_4_k_cu_c2b82a51_205894cuda3std3__442_GLOBAL__N__c3d65747_4_k_cu_c2b82a51_205896ignoreE
	.align		8
        /*0038*/ 	.dword	_ZN40_INTERNAL_c3d65747_4_k_cu_c2b82a51_205894cuda3std3__419piecewise_constructE
	.align		8
        /*0040*/ 	.dword	_ZN40_INTERNAL_c3d65747_4_k_cu_c2b82a51_205894cuda3std3__48in_placeE
	.align		8
        /*0048*/ 	.dword	_ZN40_INTERNAL_c3d65747_4_k_cu_c2b82a51_205894cuda3std6ranges3__45__cpo4swapE
	.align		8
        /*0050*/ 	.dword	_ZN40_INTERNAL_c3d65747_4_k_cu_c2b82a51_205894cuda3std6ranges3__45__cpo9iter_moveE
	.align		8
        /*0058*/ 	.dword	_ZN40_INTERNAL_c3d65747_4_k_cu_c2b82a51_205894cute7productE
	.align		8
        /*0060*/ 	.dword	_ZN40_INTERNAL_c3d65747_4_k_cu_c2b82a51_205894cute1_E
	.align		8
        /*0068*/ 	.dword	$str$22
	.align		8
        /*0070*/ 	.dword	$str$23


//--------------------- .text._ZN7cutlass13device_kernelINS_4gemm6kernel13GemmUniversalIN4cute5tupleIJiiiiEEENS1_10collective13CollectiveMmaINS1_34MainloopSm90TmaGmmaWarpSpecializedILi18ENS5_IJNS4_1CILi1EEENSA_ILi8EEESB_EEENS1_32KernelTmaWarpSpecializedPingpongEEENS5_IJNSA_ILi64EEENSA_ILi128EEENSA_ILi32EEEEEENS_10bfloat16_tENS5_IJlSB_lEEESK_SL_NS4_8TiledMMAINS4_8MMA_AtomIJNS4_4SM904GMMA28MMA_64x128x16_F32BF16BF16_SSILNSP_5MajorE0ELSR_0ELNSP_7ScaleInE1ELSS_1EEEEEENS4_6LayoutINS5_IJSB_SB_SB_EEENS5_IJNSA_ILi0EEESX_SX_EEEEENS5_IJNS4_10UnderscoreES10_S10_EEEEENS4_23SM90_TMA_LOAD_MULTICASTENS4_14ComposedLayoutINS4_7SwizzleILi2ELi4ELi3EEENS4_18smem_ptr_flag_bitsILi16EEENSV_INS5_IJSC_SI_EEENS5_IJSI_SB_EEEEEEEvNS4_8identityENS4_13SM90_TMA_LOADES1C_vS1D_EENS_8epilogue10collective6detail29Sm90TmaWarpSpecializedAdapterINS1H_15DefaultEpilogueISK_SL_SL_NS1G_6thread17LinearCombinationISK_Li1EffLNS1L_9ScaleType4KindE0ELNS_15FloatRoundStyleE2ESK_EENS1_15EpilogueDefaultEEEEEvvEEEEvNT_6ParamsE --------------------------
	.section	.text._ZN7cutlass13device_kernelINS_4gemm6kernel13GemmUniversalIN4cute5tupleIJiiiiEEENS1_10collective13CollectiveMmaINS1_34MainloopSm90TmaGmmaWarpSpecializedILi18ENS5_IJNS4_1CILi1EEENSA_ILi8EEESB_EEENS1_32KernelTmaWarpSpecializedPingpongEEENS5_IJNSA_ILi64EEENSA_ILi128EEENSA_ILi32EEEEEENS_10bfloat16_tENS5_IJlSB_lEEESK_SL_NS4_8TiledMMAINS4_8MMA_AtomIJNS4_4SM904GMMA28MMA_64x128x16_F32BF16BF16_SSILNSP_5MajorE0ELSR_0ELNSP_7ScaleInE1ELSS_1EEEEEENS4_6LayoutINS5_IJSB_SB_SB_EEENS5_IJNSA_ILi0EEESX_SX_EEEEENS5_IJNS4_10UnderscoreES10_S10_EEEEENS4_23SM90_TMA_LOAD_MULTICASTENS4_14ComposedLayoutINS4_7SwizzleILi2ELi4ELi3EEENS4_18smem_ptr_flag_bitsILi16EEENSV_INS5_IJSC_SI_EEENS5_IJSI_SB_EEEEEEEvNS4_8identityENS4_13SM90_TMA_LOADES1C_vS1D_EENS_8epilogue10collective6detail29Sm90TmaWarpSpecializedAdapterINS1H_15DefaultEpilogueISK_SL_SL_NS1G_6thread17LinearCombinationISK_Li1EffLNS1L_9ScaleType4KindE0ELNS_15FloatRoundStyleE2ESK_EENS1_15EpilogueDefaultEEEEEvvEEEEvNT_6ParamsE,"ax",@progbits
	.align	128
.text._ZN7cutlass13device_kernelINS_4gemm6kernel13GemmUniversalIN4cute5tupleIJiiiiEEENS1_10collective13CollectiveMmaINS1_34MainloopSm90TmaGmmaWarpSpecializedILi18ENS5_IJNS4_1CILi1EEENSA_ILi8EEESB_EEENS1_32KernelTmaWarpSpecializedPingpongEEENS5_IJNSA_ILi64EEENSA_ILi128EEENSA_ILi32EEEEEENS_10bfloat16_tENS5_IJlSB_lEEESK_SL_NS4_8TiledMMAINS4_8MMA_AtomIJNS4_4SM904GMMA28MMA_64x128x16_F32BF16BF16_SSILNSP_5MajorE0ELSR_0ELNSP_7ScaleInE1ELSS_1EEEEEENS4_6LayoutINS5_IJSB_SB_SB_EEENS5_IJNSA_ILi0EEESX_SX_EEEEENS5_IJNS4_10UnderscoreES10_S10_EEEEENS4_23SM90_TMA_LOAD_MULTICASTENS4_14ComposedLayoutINS4_7SwizzleILi2ELi4ELi3EEENS4_18smem_ptr_flag_bitsILi16EEENSV_INS5_IJSC_SI_EEENS5_IJSI_SB_EEEEEEEvNS4_8identityENS4_13SM90_TMA_LOADES1C_vS1D_EENS_8epilogue10collective6detail29Sm90TmaWarpSpecializedAdapterINS1H_15DefaultEpilogueISK_SL_SL_NS1G_6thread17LinearCombinationISK_Li1EffLNS1L_9ScaleType4KindE0ELNS_15FloatRoundStyleE2ESK_EENS1_15EpilogueDefaultEEEEEvvEEEEvNT_6ParamsE:
        .type           _ZN7cutlass13device_kernelINS_4gemm6kernel13GemmUniversalIN4cute5tupleIJiiiiEEENS1_10collective13CollectiveMmaINS1_34MainloopSm90TmaGmmaWarpSpecializedILi18ENS5_IJNS4_1CILi1EEENSA_ILi8EEESB_EEENS1_32KernelTmaWarpSpecializedPingpongEEENS5_IJNSA_ILi64EEENSA_ILi128EEENSA_ILi32EEEEEENS_10bfloat16_tENS5_IJlSB_lEEESK_SL_NS4_8TiledMMAINS4_8MMA_AtomIJNS4_4SM904GMMA28MMA_64x128x16_F32BF16BF16_SSILNSP_5MajorE0ELSR_0ELNSP_7ScaleInE1ELSS_1EEEEEENS4_6LayoutINS5_IJSB_SB_SB_EEENS5_IJNSA_ILi0EEESX_SX_EEEEENS5_IJNS4_10UnderscoreES10_S10_EEEEENS4_23SM90_TMA_LOAD_MULTICASTENS4_14ComposedLayoutINS4_7SwizzleILi2ELi4ELi3EEENS4_18smem_ptr_flag_bitsILi16EEENSV_INS5_IJSC_SI_EEENS5_IJSI_SB_EEEEEEEvNS4_8identityENS4_13SM90_TMA_LOADES1C_vS1D_EENS_8epilogue10collective6detail29Sm90TmaWarpSpecializedAdapterINS1H_15DefaultEpilogueISK_SL_SL_NS1G_6thread17LinearCombinationISK_Li1EffLNS1L_9ScaleType4KindE0ELNS_15FloatRoundStyleE2ESK_EENS1_15EpilogueDefaultEEEEEvvEEEEvNT_6ParamsE,@function
        .size           _ZN7cutlass13device_kernelINS_4gemm6kernel13GemmUniversalIN4cute5tupleIJiiiiEEENS1_10collective13CollectiveMmaINS1_34MainloopSm90TmaGmmaWarpSpecializedILi18ENS5_IJNS4_1CILi1EEENSA_ILi8EEESB_EEENS1_32KernelTmaWarpSpecializedPingpongEEENS5_IJNSA_ILi64EEENSA_ILi128EEENSA_ILi32EEEEEENS_10bfloat16_tENS5_IJlSB_lEEESK_SL_NS4_8TiledMMAINS4_8MMA_AtomIJNS4_4SM904GMMA28MMA_64x128x16_F32BF16BF16_SSILNSP_5MajorE0ELSR_0ELNSP_7ScaleInE1ELSS_1EEEEEENS4_6LayoutINS5_IJSB_SB_SB_EEENS5_IJNSA_ILi0EEESX_SX_EEEEENS5_IJNS4_10UnderscoreES10_S10_EEEEENS4_23SM90_TMA_LOAD_MULTICASTENS4_14ComposedLayoutINS4_7SwizzleILi2ELi4ELi3EEENS4_18smem_ptr_flag_bitsILi16EEENSV_INS5_IJSC_SI_EEENS5_IJSI_SB_EEEEEEEvNS4_8identityENS4_13SM90_TMA_LOADES1C_vS1D_EENS_8epilogue10collective6detail29Sm90TmaWarpSpecializedAdapterINS1H_15DefaultEpilogueISK_SL_SL_NS1G_6thread17LinearCombinationISK_Li1EffLNS1L_9ScaleType4KindE0ELNS_15FloatRoundStyleE2ESK_EENS1_15EpilogueDefaultEEEEEvvEEEEvNT_6ParamsE,(.L_x_230 - _ZN7cutlass13device_kernelINS_4gemm6kernel13GemmUniversalIN4cute5tupleIJiiiiEEENS1_10collective13CollectiveMmaINS1_34MainloopSm90TmaGmmaWarpSpecializedILi18ENS5_IJNS4_1CILi1EEENSA_ILi8EEESB_EEENS1_32KernelTmaWarpSpecializedPingpongEEENS5_IJNSA_ILi64EEENSA_ILi128EEENSA_ILi32EEEEEENS_10bfloat16_tENS5_IJlSB_lEEESK_SL_NS4_8TiledMMAINS4_8MMA_AtomIJNS4_4SM904GMMA28MMA_64x128x16_F32BF16BF16_SSILNSP_5MajorE0ELSR_0ELNSP_7ScaleInE1ELSS_1EEEEEENS4_6LayoutINS5_IJSB_SB_SB_EEENS5_IJNSA_ILi0EEESX_SX_EEEEENS5_IJNS4_10UnderscoreES10_S10_EEEEENS4_23SM90_TMA_LOAD_MULTICASTENS4_14ComposedLayoutINS4_7SwizzleILi2ELi4ELi3EEENS4_18smem_ptr_flag_bitsILi16EEENSV_INS5_IJSC_SI_EEENS5_IJSI_SB_EEEEEEEvNS4_8identityENS4_13SM90_TMA_LOADES1C_vS1D_EENS_8epilogue10collective6detail29Sm90TmaWarpSpecializedAdapterINS1H_15DefaultEpilogueISK_SL_SL_NS1G_6thread17LinearCombinationISK_Li1EffLNS1L_9ScaleType4KindE0ELNS_15FloatRoundStyleE2ESK_EENS1_15EpilogueDefaultEEEEEvvEEEEvNT_6ParamsE)
        .other          _ZN7cutlass13device_kernelINS_4gemm6kernel13GemmUniversalIN4cute5tupleIJiiiiEEENS1_10collective13CollectiveMmaINS1_34MainloopSm90TmaGmmaWarpSpecializedILi18ENS5_IJNS4_1CILi1EEENSA_ILi8EEESB_EEENS1_32KernelTmaWarpSpecializedPingpongEEENS5_IJNSA_ILi64EEENSA_ILi128EEENSA_ILi32EEEEEENS_10bfloat16_tENS5_IJlSB_lEEESK_SL_NS4_8TiledMMAINS4_8MMA_AtomIJNS4_4SM904GMMA28MMA_64x128x16_F32BF16BF16_SSILNSP_5MajorE0ELSR_0ELNSP_7ScaleInE1ELSS_1EEEEEENS4_6LayoutINS5_IJSB_SB_SB_EEENS5_IJNSA_ILi0EEESX_SX_EEEEENS5_IJNS4_10UnderscoreES10_S10_EEEEENS4_23SM90_TMA_LOAD_MULTICASTENS4_14ComposedLayoutINS4_7SwizzleILi2ELi4ELi3EEENS4_18smem_ptr_flag_bitsILi16EEENSV_INS5_IJSC_SI_EEENS5_IJSI_SB_EEEEEEEvNS4_8identityENS4_13SM90_TMA_LOADES1C_vS1D_EENS_8epilogue10collective6detail29Sm90TmaWarpSpecializedAdapterINS1H_15DefaultEpilogueISK_SL_SL_NS1G_6thread17LinearCombinationISK_Li1EffLNS1L_9ScaleType4KindE0ELNS_15FloatRoundStyleE2ESK_EENS1_15EpilogueDefaultEEEEEvvEEEEvNT_6ParamsE,@"STO_CUDA_ENTRY STV_DEFAULT"
_ZN7cutlass13device_kernelINS_4gemm6kernel13GemmUniversalIN4cute5tupleIJiiiiEEENS1_10collective13CollectiveMmaINS1_34MainloopSm90TmaGmmaWarpSpecializedILi18ENS5_IJNS4_1CILi1EEENSA_ILi8EEESB_EEENS1_32KernelTmaWarpSpecializedPingpongEEENS5_IJNSA_ILi64EEENSA_ILi128EEENSA_ILi32EEEEEENS_10bfloat16_tENS5_IJlSB_lEEESK_SL_NS4_8TiledMMAINS4_8MMA_AtomIJNS4_4SM904GMMA28MMA_64x128x16_F32BF16BF16_SSILNSP_5MajorE0ELSR_0ELNSP_7ScaleInE1ELSS_1EEEEEENS4_6LayoutINS5_IJSB_SB_SB_EEENS5_IJNSA_ILi0EEESX_SX_EEEEENS5_IJNS4_10UnderscoreES10_S10_EEEEENS4_23SM90_TMA_LOAD_MULTICASTENS4_14ComposedLayoutINS4_7SwizzleILi2ELi4ELi3EEENS4_18smem_ptr_flag_bitsILi16EEENSV_INS5_IJSC_SI_EEENS5_IJSI_SB_EEEEEEEvNS4_8identityENS4_13SM90_TMA_LOADES1C_vS1D_EENS_8epilogue10collective6detail29Sm90TmaWarpSpecializedAdapterINS1H_15DefaultEpilogueISK_SL_SL_NS1G_6thread17LinearCombinationISK_Li1EffLNS1L_9ScaleType4KindE0ELNS_15FloatRoundStyleE2ESK_EENS1_15EpilogueDefaultEEEEEvvEEEEvNT_6ParamsE:
[----:B------:R-:W0:Y:S02]  /*0000*/  LDC R1, c[0x0][0x28] ;  /* 0x00000a00ff017b82 */ /* 0x000e240000000800 */
[----:B0-----:R-:W-:Y:S01]  /*0010*/  VIADD R1, R1, 0xfffffff8 ;  /* 0xfffffff801017836 */ /* 0x001fe20000000000 */
[----:B------:R-:W0:Y:S01]  /*0020*/  S2R R4, SR_TID.X ;  /* 0x0000000000047919 */ /* 0x000e220000002100 */
[----:B------:R-:W-:Y:S01]  /*0030*/  ELECT P0, URZ, PT ;  /* 0x00000000003f782f */ /* 0x000fe20003800000 */
[----:B------:R-:W-:Y:S01]  /*0040*/  BSSY B0, `(.L_x_0) ;  /* 0x000000f000007945 */ /* 0x000fe20003800000 */
[--C-:B0-----:R-:W-:Y:S02]  /*0050*/  SHF.R.U32.HI R2, RZ, 0x5, R4.reuse ;  /* 0x00000005ff027819 */ /* 0x101fe40000011604 */
[----:B------:R-:W-:-:S03]  /*0060*/  SHF.R.U32.HI R7, RZ, 0x7, R4 ;  /* 0x00000007ff077819 */ /* 0x000fc60000011604 */
[----:B------:R-:W0:Y:S04]  /*0070*/  SHFL.IDX PT, R5, R2, RZ, 0x1f ;  /* 0x00001fff02057589 */ /* 0x000e2800000e0000 */
[----:B------:R1:W2:Y:S01]  /*0080*/  SHFL.IDX PT, R10, R7, RZ, 0x1f ;  /* 0x00001fff070a7589 */ /* 0x0002a200000e0000 */
[----:B0-----:R-:W-:-:S13]  /*0090*/  ISETP.NE.OR P0, PT, R5, RZ, !P0 ;  /* 0x000000ff0500720c */ /* 0x001fda0004705670 */
[----:B-12---:R-:W-:Y:S05]  /*00a0*/  @P0 BRA `(.L_x_1) ;  /* 0x0000000000200947 */ /* 0x006fea0003800000 */
[----:B------:R-:W-:Y:S02]  /*00b0*/  ULDC.64 UR4, c[0x0][0x198] ;  /* 0x0000660000047ab9 */ /* 0x000fe40000000a00 */
[----:B------:R-:W-:Y:S02]  /*00c0*/  UIADD3 UR6, UP0, UR4, 0xf0, URZ ;  /* 0x000000f004067890 */ /* 0x000fe4000ff1e03f */
[----:B------:R-:W-:Y:S02]  /*00d0*/  UIADD3 UR4, UP1, UR4, 0x1f0, URZ ;  /* 0x000001f004047890 */ /* 0x000fe4000ff3e03f */
[----:B------:R-:W-:Y:S02]  /*00e0*/  UIADD3.X UR7, URZ, UR5, URZ, UP0, !UPT ;  /* 0x000000053f077290 */ /* 0x000fe400087fe43f */
[----:B------:R-:W-:-:S07]  /*00f0*/  UIADD3.X UR5, URZ, UR5, URZ, UP1, !UPT ;  /* 0x000000053f057290 */ /* 0x000fce0008ffe43f */
[----:B------:R0:W-:Y:S02]  /*0100*/  UTMACCTL.PF [UR6] ;  /* 0x00000000060079b9 */ /* 0x0001e40008040000 */
[----:B------:R0:W-:Y:S02]  /*0110*/  UTMACCTL.PF [UR4] ;  /* 0x00000000040079b9 */ /* 0x0001e40008040000 */
[----:B0-----:R-:W-:Y:S01]  /*0120*/  NOP ;  /* 0x0000000000007918 */ /* 0x001fe20000000000 */
.L_x_1:
[----:B------:R-:W-:Y:S05]  /*0130*/  BSYNC B0 ;  /* 0x0000000000007941 */ /* 0x000fea0003800000 */
.L_x_0:
[----:B------:R-:W0:Y:S02]  /*0140*/  SHFL.IDX PT, R8, R2, RZ, 0x1f ;  /* 0x00001fff02087589 */ /* 0x000e2400000e0000 */
[----:B0-----:R-:W-:-:S13]  /*0150*/  ISETP.NE.AND P0, PT, R8, RZ, PT ;  /* 0x000000ff0800720c */ /* 0x001fda0003f05270 */
[----:B------:R-:W-:Y:S05]  /*0160*/  @P0 BRA `(.L_x_2) ;  /* 0x0000000000d40947 */ /* 0x000fea0003800000 */
[----:B------:R-:W-:Y:S01]  /*0170*/  ELECT P0, URZ, PT ;  /* 0x00000000003f782f */ /* 0x000fe20003800000 */
[----:B------:R-:W-:-:S12]  /*0180*/  BSSY B0, `(.L_x_2) ;  /* 0x0000033000007945 */ /* 0x000fd80003800000 */
[----:B------:R-:W-:Y:S05]  /*0190*/  @!P0 BRA `(.L_x_3) ;  /* 0x0000000000c48947 */ /* 0x000fea0003800000 */
[----:B------:R-:W0:Y:S01]  /*01a0*/  S2UR UR8, SR_CgaCtaId ;  /* 0x00000000000879c3 */ /* 0x000e220000008800 */
[----:B------:R-:W-:Y:S01]  /*01b0*/  UMOV UR4, 0x400 ;  /* 0x0000040000047882 */ /* 0x000fe20000000000 */
[----:B------:R-:W-:Y:S01]  /*01c0*/  UMOV UR5, 0x1 ;  /* 0x0000000100057882 */ /* 0x000fe20000000000 */
[----:B------:R-:W-:Y:S02]  /*01d0*/  UMOV UR6, 0x8 ;  /* 0x0000000800067882 */ /* 0x000fe40000000000 */
[----:B------:R-:W-:-:S04]  /*01e0*/  UIADD3 UR6, -UR6, 0x100000, URZ ;  /* 0x0010000006067890 */ /* 0x000fc8000fffe13f */
[----:B------:R-:W-:Y:S02]  /*01f0*/  USHF.L.U32 UR7, UR6, 0xb, URZ ;  /* 0x0000000b06077899 */ /* 0x000fe4000800063f */
[----:B------:R-:W-:Y:S02]  /*0200*/  USHF.L.U32 UR6, UR6, 0x1, URZ ;  /* 0x0000000106067899 */ /* 0x000fe4000800063f */
[----:B0-----:R-:W-:Y:S02]  /*0210*/  ULEA UR8, UR8, UR4, 0x18 ;  /* 0x0000000408087291 */ /* 0x001fe4000f8ec03f */
[----:B------:R-:W-:-:S04]  /*0220*/  UIADD3 UR4, -UR5, 0x100000, URZ ;  /* 0x0010000005047890 */ /* 0x000fc8000fffe13f */
[----:B------:R-:W-:Y:S02]  /*0230*/  USHF.L.U32 UR5, UR4, 0xb, URZ ;  /* 0x0000000b04057899 */ /* 0x000fe4000800063f */
[----:B------:R-:W-:Y:S01]  /*0240*/  USHF.L.U32 UR4, UR4, 0x1, URZ ;  /* 0x0000000104047899 */ /* 0x000fe2000800063f */
[----:B------:R-:W0:Y:S11]  /*0250*/  FENCE.VIEW.ASYNC.S ;  /* 0x00000000000073c6 */ /* 0x000e360000000000 */
[----:B0-----:R0:W1:Y:S01]  /*0260*/  SYNCS.EXCH.64 URZ, [UR8], UR4 ;  /* 0x00000004083f75b2 */ /* 0x0010620008000100 */
[----:B------:R0:W2:Y:S01]  /*0270*/  SYNCS.EXCH.64 URZ, [UR8+0x90], UR6 ;  /* 0x00009006083f75b2 */ /* 0x0000a20008000100 */
[----:B------:R0:W3:Y:S01]  /*0280*/  SYNCS.EXCH.64 URZ, [UR8+0x8], UR4 ;  /* 0x00000804083f75b2 */ /* 0x0000e20008000100 */
[----:B------:R0:W4:Y:S01]  /*0290*/  SYNCS.EXCH.64 URZ, [UR8+0x98], UR6 ;  /* 0x00009806083f75b2 */ /* 0x0001220008000100 */
[----:B------:R0:W0:Y:S01]  /*02a0*/  SYNCS.EXCH.64 URZ, [UR8+0x10], UR4 ;  /* 0x00001004083f75b2 */ /* 0x0000220008000100 */
        /* <DEDUP_REMOVED lines=31> */
[----:B-1234-:R-:W-:Y:S01]  /*04a0*/  NOP ;  /* 0x0000000000007918 */ /* 0x01efe20000000000 */
.L_x_3:
[----:B0-----:R-:W-:Y:S05]  /*04b0*/  BSYNC B0 ;  /* 0x0000000000007941 */ /* 0x001fea0003800000 */
.L_x_2:
[----:B------:R-:W0:Y:S01]  /*04c0*/  SHFL.IDX PT, R11, R2, RZ, 0x1f ;  /* 0x00001fff020b7589 */ /* 0x000e2200000e0000 */
[----:B------:R-:W1:Y:S01]  /*04d0*/  S2UR UR12, SR_CTAID.X ;  /* 0x00000000000c79c3 */ /* 0x000e620000002500 */
[----:B------:R-:W-:Y:S02]  /*04e0*/  SHF.R.S32.HI R3, RZ, 0x1f, R4 ;  /* 0x0000001fff037819 */ /* 0x000fe40000011404 */
[----:B------:R-:W-:Y:S01]  /*04f0*/  ELECT P0, URZ, PT ;  /* 0x00000000003f782f */ /* 0x000fe20003800000 */
[----:B------:R-:W2:Y:S01]  /*0500*/  SHFL.IDX PT, R9, R2, RZ, 0x1f ;  /* 0x00001fff02097589 */ /* 0x000ea200000e0000 */
[----:B------:R-:W-:Y:S02]  /*0510*/  ELECT P1, URZ, PT ;  /* 0x00000000003f782f */ /* 0x000fe40003820000 */
[----:B------:R-:W-:Y:S01]  /*0520*/  LEA.HI R3, R3, R4, RZ, 0x7 ;  /* 0x0000000403037211 */ /* 0x000fe200078f38ff */
[----:B------:R-:W-:Y:S01]  /*0530*/  ULDC UR4, c[0x0][0x150] ;  /* 0x0000540000047ab9 */ /* 0x000fe20000000800 */
[----:B------:R-:W3:Y:S01]  /*0540*/  S2R R6, SR_CTAID.Y ;  /* 0x0000000000067919 */ /* 0x000ee20000002600 */
[----:B------:R-:W4:Y:S01]  /*0550*/  LDC R21, c[0x0][0x148] ;  /* 0x00005200ff157b82 */ /* 0x000f220000000800 */
[----:B------:R-:W-:Y:S01]  /*0560*/  LOP3.LUT R3, R3, 0xffffff80, RZ, 0xc0, !PT ;  /* 0xffffff8003037812 */ /* 0x000fe200078ec0ff */
[----:B------:R-:W-:Y:S01]  /*0570*/  UMOV UR11, 0x80 ;  /* 0x00000080000b7882 */ /* 0x000fe20000000000 */
[----:B------:R-:W-:Y:S01]  /*0580*/  NOP ;  /* 0x0000000000007918 */ /* 0x000fe20000000000 */
[----:B------:R-:W-:Y:S01]  /*0590*/  NOP ;  /* 0x0000000000007918 */ /* 0x000fe20000000000 */
[C---:B------:R-:W-:Y:S01]  /*05a0*/  VIADD R35, R10.reuse, 0xffffffff ;  /* 0xffffffff0a237836 */ /* 0x040fe20000000000 */
[----:B------:R-:W-:Y:S01]  /*05b0*/  ISETP.NE.AND P2, PT, R10, RZ, PT ;  /* 0x000000ff0a00720c */ /* 0x000fe20003f45270 */
[----:B------:R-:W-:Y:S01]  /*05c0*/  IMAD.IADD R3, R4, 0x1, -R3 ;  /* 0x0000000104037824 */ /* 0x000fe200078e0a03 */
[----:B------:R-:W5:Y:S02]  /*05d0*/  LDC R15, c[0x0][0x140] ;  /* 0x00005000ff0f7b82 */ /* 0x000f640000000800 */
[----:B------:R-:W-:-:S02]  /*05e0*/  ISETP.GE.U32.AND P5, PT, R35, 0x2, PT ;  /* 0x000000022300780c */ /* 0x000fc40003fa6070 */
[----:B------:R-:W-:Y:S02]  /*05f0*/  SHF.R.S32.HI R0, RZ, 0x1f, R3 ;  /* 0x0000001fff007819 */ /* 0x000fe40000011403 */
[----:B0-----:R-:W-:Y:S02]  /*0600*/  ISETP.NE.OR P0, PT, R11, RZ, !P0 ;  /* 0x000000ff0b00720c */ /* 0x001fe40004705670 */
[----:B------:R-:W0:Y:S01]  /*0610*/  LDC R14, c[0x0][0x144] ;  /* 0x00005100ff0e7b82 */ /* 0x000e220000000800 */
[----:B------:R-:W-:Y:S02]  /*0620*/  SHF.R.S32.HI R11, RZ, 0x1f, R8 ;  /* 0x0000001fff0b7819 */ /* 0x000fe40000011408 */
[----:B--2---:R-:W-:Y:S02]  /*0630*/  ISETP.NE.OR P1, PT, R9, RZ, !P1 ;  /* 0x000000ff0900720c */ /* 0x004fe40004f25670 */
[----:B------:R-:W-:Y:S02]  /*0640*/  LEA.HI R11, R11, R8, RZ, 0x2 ;  /* 0x000000080b0b7211 */ /* 0x000fe400078f10ff */
[----:B-1----:R-:W-:-:S02]  /*0650*/  I2FP.F32.U32 R13, UR12 ;  /* 0x0000000c000d7c45 */ /* 0x002fc40008201000 */
[----:B------:R-:W-:Y:S02]  /*0660*/  LOP3.LUT R11, R11, 0x3ffffffc, RZ, 0xc0, !PT ;  /* 0x3ffffffc0b0b7812 */ /* 0x000fe400078ec0ff */
[----:B------:R-:W-:Y:S01]  /*0670*/  LEA.HI R2, R0, R3, RZ, 0x3 ;  /* 0x0000000300027211 */ /* 0x000fe200078f18ff */
[----:B------:R-:W-:Y:S01]  /*0680*/  VOTEU.ALL UP0, P0 ;  /* 0x00000000003f7886 */ /* 0x000fe20000000000 */
[----:B------:R-:W-:Y:S01]  /*0690*/  FMUL R13, R13, UR4 ;  /* 0x000000040d0d7c20 */ /* 0x000fe20008400000 */
[----:B------:R-:W-:Y:S01]  /*06a0*/  IMAD.IADD R11, R8, 0x1, -R11 ;  /* 0x00000001080b7824 */ /* 0x000fe200078e0a0b */
[----:B---3--:R-:W-:Y:S01]  /*06b0*/  I2FP.F32.U32 R8, R6 ;  /* 0x0000000600087245 */ /* 0x008fe20000201000 */
[----:B------:R-:W-:Y:S01]  /*06c0*/  VOTEU.ALL UP1, P1 ;  /* 0x00000000003f7886 */ /* 0x000fe20000820000 */
[----:B------:R-:W1:Y:S01]  /*06d0*/  @!UP0 S2UR UR7, SR_CgaCtaId ;  /* 0x00000000000789c3 */ /* 0x000e620000008800 */
[----:B------:R-:W-:Y:S01]  /*06e0*/  ULDC UR4, c[0x0][0x154] ;  /* 0x0000550000047ab9 */ /* 0x000fe20000000800 */
[--C-:B------:R-:W-:Y:S01]  /*06f0*/  SHF.R.S32.HI R9, RZ, 0x3, R2.reuse ;  /* 0x00000003ff097819 */ /* 0x100fe20000011402 */
[----:B------:R-:W-:Y:S01]  /*0700*/  FMUL R8, R8, UR4 ;  /* 0x0000000408087c20 */ /* 0x000fe20008400000 */
[----:B------:R-:W-:Y:S01]  /*0710*/  SHF.R.S32.HI R12, RZ, 0x1f, R2 ;  /* 0x0000001fff0c7819 */ /* 0x000fe20000011402 */
[----:B------:R-:W2:Y:S01]  /*0720*/  F2I.U32.TRUNC.NTZ R13, R13 ;  /* 0x0000000d000d7305 */ /* 0x000ea2000020f000 */
[----:B------:R-:W-:Y:S01]  /*0730*/  SHF.R.S32.HI R2, RZ, 0x1f, R5 ;  /* 0x0000001fff027819 */ /* 0x000fe20000011405 */
[----:B------:R-:W-:Y:S01]  /*0740*/  UMOV UR4, 0x20 ;  /* 0x0000002000047882 */ /* 0x000fe20000000000 */
[----:B------:R-:W3:Y:S01]  /*0750*/  @!UP1 S2UR UR10, SR_CgaCtaId ;  /* 0x00000000000a99c3 */ /* 0x000ee20000008800 */
[----:B------:R-:W-:Y:S01]  /*0760*/  LEA.HI R12, R12, R9, RZ, 0x2 ;  /* 0x000000090c0c7211 */ /* 0x000fe200078f10ff */
[----:B------:R-:W-:Y:S01]  /*0770*/  @!UP0 UMOV UR6, 0x400 ;  /* 0x0000040000068882 */ /* 0x000fe20000000000 */
[----:B------:R-:W-:Y:S01]  /*0780*/  LEA.HI R2, R2, R5, RZ, 0x2 ;  /* 0x0000000502027211 */ /* 0x000fe200078f10ff */
[----:B------:R-:W-:-:S04]  /*0790*/  @!UP0 UIADD3 UR4, -UR4, 0x100000, URZ ;  /* 0x0010000004048890 */ /* 0x000fc8000fffe13f */
[----:B------:R-:W-:Y:S02]  /*07a0*/  @!UP0 USHF.L.U32 UR5, UR4, 0xb, URZ ;  /* 0x0000000b04058899 */ /* 0x000fe4000800063f */
[----:B------:R-:W-:Y:S01]  /*07b0*/  @!UP0 USHF.L.U32 UR4, UR4, 0x1, URZ ;  /* 0x0000000104048899 */ /* 0x000fe2000800063f */
[----:B------:R-:W4:Y:S01]  /*07c0*/  F2I.U32.TRUNC.NTZ R8, R8 ;  /* 0x0000000800087305 */ /* 0x000f22000020f000 */
[----:B------:R-:W-:Y:S01]  /*07d0*/  LOP3.LUT R12, R12, 0xfffffffc, RZ, 0xc0, !PT ;  /* 0xfffffffc0c0c7812 */ /* 0x000fe200078ec0ff */
[----:B------:R-:W-:Y:S01]  /*07e0*/  @!UP1 UMOV UR9, 0x400 ;  /* 0x0000040000099882 */ /* 0x000fe20000000000 */
[----:B------:R-:W-:Y:S01]  /*07f0*/  LOP3.LUT R2, R2, 0xfffffffc, RZ, 0xc0, !PT ;  /* 0xfffffffc02027812 */ /* 0x000fe200078ec0ff */
[----:B------:R-:W-:Y:S01]  /*0800*/  VOTEU.ALL UP2, P1 ;  /* 0x00000000003f7886 */ /* 0x000fe20000840000 */
[----:B------:R-:W-:Y:S01]  /*0810*/  VOTEU.ALL UP3, P1 ;  /* 0x00000000003f7886 */ /* 0x000fe20000860000 */
[----:B------:R-:W-:Y:S01]  /*0820*/  IMAD.IADD R12, R9, 0x1, -R12 ;  /* 0x00000001090c7824 */ /* 0x000fe200078e0a0c */
[----:B------:R-:W-:Y:S01]  /*0830*/  VOTEU.ALL UP4, P1 ;  /* 0x00000000003f7886 */ /* 0x000fe20000880000 */
[----:B------:R-:W-:Y:S01]  /*0840*/  IMAD.IADD R5, R5, 0x1, -R2 ;  /* 0x0000000105057824 */ /* 0x000fe200078e0a02 */
[----:B------:R-:W-:Y:S01]  /*0850*/  VOTEU.ALL UP5, P1 ;  /* 0x00000000003f7886 */ /* 0x000fe200008a0000 */
[----:B------:R-:W-:Y:S01]  /*0860*/  IMAD R11, R11, 0x4, R12 ;  /* 0x000000040b0b7824 */ /* 0x000fe200078e020c */
[----:B-1----:R-:W-:Y:S01]  /*0870*/  @!UP0 ULEA UR8, UR7, UR6, 0x18 ;  /* 0x0000000607088291 */ /* 0x002fe2000f8ec03f */
[----:B--2---:R-:W-:Y:S01]  /*0880*/  IMAD.MOV R13, RZ, RZ, -R13 ;  /* 0x000000ffff0d7224 */ /* 0x004fe200078e0a0d */
[----:B------:R-:W-:-:S04]  /*0890*/  @!UP1 UIADD3 UR6, -UR11, 0x100000, URZ ;  /* 0x001000000b069890 */ /* 0x000fc8000fffe13f */
[----:B------:R-:W-:Y:S02]  /*08a0*/  @!UP1 USHF.L.U32 UR7, UR6, 0xb, URZ ;  /* 0x0000000b06079899 */ /* 0x000fe4000800063f */
[----:B------:R-:W-:Y:S01]  /*08b0*/  @!UP1 USHF.L.U32 UR6, UR6, 0x1, URZ ;  /* 0x0000000106069899 */ /* 0x000fe2000800063f */
[----:B------:R-:W-:Y:S01]  /*08c0*/  IMAD.SHL.U32 R88, R11, 0x4, RZ ;  /* 0x000000040b587824 */ /* 0x000fe200078e00ff */
[----:B------:R-:W-:Y:S01]  /*08d0*/  ISETP.NE.AND P1, PT, R5, 0x3, PT ;  /* 0x000000030500780c */ /* 0x000fe20003f25270 */
[----:B----4-:R-:W-:Y:S01]  /*08e0*/  IMAD.MOV R24, RZ, RZ, -R8 ;  /* 0x000000ffff187224 */ /* 0x010fe200078e0a08 */
[----:B-----5:R-:W-:Y:S01]  /*08f0*/  ISETP.EQ.U32.AND P3, PT, R15, 0x1, PT ;  /* 0x000000010f00780c */ /* 0x020fe20003f62070 */
[----:B------:R-:W-:Y:S01]  /*0900*/  VOTEU.ALL UP0, P0 ;  /* 0x00000000003f7886 */ /* 0x000fe20000000000 */
[----:B---3--:R-:W-:Y:S01]  /*0910*/  @!UP1 ULEA UR9, UR10, UR9, 0x18 ;  /* 0x000000090a099291 */ /* 0x008fe2000f8ec03f */
[----:B------:R-:W-:Y:S01]  /*0920*/  IMAD R9, R21, R24, R6 ;  /* 0x0000001815097224 */ /* 0x000fe200078e0206 */
[----:B------:R-:W-:Y:S01]  /*0930*/  LOP3.LUT R88, R11, 0xc, R88, 0x78, !PT ;  /* 0x0000000c0b587812 */ /* 0x000fe200078e7858 */
[----:B0-----:R-:W-:Y:S01]  /*0940*/  IMAD R20, R14, R13, UR12 ;  /* 0x0000000c0e147e24 */ /* 0x001fe2000f8e020d */
[----:B------:R-:W-:Y:S01]  /*0950*/  VOTEU.ALL UP1, P0 ;  /* 0x00000000003f7886 */ /* 0x000fe20000020000 */
[----:B------:R-:W-:Y:S01]  /*0960*/  LOP3.LUT P0, RZ, R3, 0x7, RZ, 0xc0, !PT ;  /* 0x0000000703ff7812 */ /* 0x000fe2000780c0ff */
[----:B------:R-:W0:Y:S02]  /*0970*/  FENCE.VIEW.ASYNC.S ;  /* 0x00000000000073c6 */ /* 0x000e240000000000 */
[----:B0-----:R0:W1:Y:S01]  /*0980*/  @!UP0 SYNCS.EXCH.64 URZ, [UR8+0x150], UR4 ;  /* 0x00015004083f85b2 */ /* 0x0010620008000100 */
[----:B------:R-:W-:Y:S01]  /*0990*/  ISETP.NE.AND P4, PT, R9, R88, PT ;  /* 0x000000580900720c */ /* 0x000fe20003f85270 */
[----:B------:R0:W2:Y:S01]  /*09a0*/  SHFL.IDX PT, R14, R7, RZ, 0x1f ;  /* 0x00001fff070e7589 */ /* 0x0000a200000e0000 */
[----:B------:R-:W-:-:S02]  /*09b0*/  ISETP.EQ.OR P1, PT, R5, RZ, !P1 ;  /* 0x000000ff0500720c */ /* 0x000fc40004f22670 */
[----:B------:R-:W-:Y:S02]  /*09c0*/  ISETP.LT.U32.AND P0, PT, R88, 0x8, !P0 ;  /* 0x000000085800780c */ /* 0x000fe40004701070 */
[----:B------:R-:W-:Y:S02]  /*09d0*/  ISETP.EQ.OR P4, PT, R20, RZ, !P4 ;  /* 0x000000ff1400720c */ /* 0x000fe40006782670 */
[----:B------:R-:W-:Y:S02]  /*09e0*/  ISETP.EQ.AND P1, PT, R10, RZ, P1 ;  /* 0x000000ff0a00720c */ /* 0x000fe40000f22270 */
[----:B------:R-:W-:Y:S02]  /*09f0*/  PLOP3.LUT P0, PT, P0, P4, PT, 0x80, 0x0 ;  /* 0x000000000000781c */ /* 0x000fe40000709070 */
[----:B------:R-:W-:Y:S02]  /*0a00*/  SEL R16, RZ, 0x1, !P1 ;  /* 0x00000001ff107807 */ /* 0x000fe40004800000 */
[----:B------:R-:W-:Y:S01]  /*0a10*/  P2R R99, PR, RZ, 0x1 ;  /* 0x00000001ff637803 */ /* 0x000fe20000000000 */
[----:B------:R0:W3:Y:S01]  /*0a20*/  @!UP1 SYNCS.EXCH.64 URZ, [UR8+0x158], UR4 ;  /* 0x00015804083f95b2 */ /* 0x0000e20008000100 */
[----:B------:R-:W-:Y:S01]  /*0a30*/  NOP ;  /* 0x0000000000007918 */ /* 0x000fe20000000000 */
[----:B------:R-:W-:Y:S01]  /*0a40*/  SEL R16, R16, 0x2, P5 ;  /* 0x0000000210107807 */ /* 0x000fe20002800000 */
[----:B------:R0:W4:Y:S01]  /*0a50*/  @!UP2 SYNCS.EXCH.64 URZ, [UR9+0x130], UR6 ;  /* 0x00013006093fa5b2 */ /* 0x0001220008000100 */
[----:B------:R0:W0:Y:S01]  /*0a60*/  @!UP3 SYNCS.EXCH.64 URZ, [UR9+0x138], UR6 ;  /* 0x00013806093fb5b2 */ /* 0x0000220008000100 */
[----:B------:R0:W0:Y:S01]  /*0a70*/  @!UP4 SYNCS.EXCH.64 URZ, [UR9+0x140], UR6 ;  /* 0x00014006093fc5b2 */ /* 0x0000220008000100 */
[----:B------:R0:W0:Y:S01]  /*0a80*/  @!UP5 SYNCS.EXCH.64 URZ, [UR9+0x148], UR6 ;  /* 0x00014806093fd5b2 */ /* 0x0000220008000100 */
[----:B------:R-:W-:Y:S01]  /*0a90*/  NOP ;  /* 0x0000000000007918 */ /* 0x000fe20000000000 */
[----:B-1----:R-:W-:Y:S05]  /*0aa0*/  @!P3 BRA `(.L_x_4) ;  /* 0x000000000008b947 */ /* 0x002fea0003800000 */
[----:B0--34-:R-:W-:Y:S01]  /*0ab0*/  UCGABAR_ARV ;  /* 0x00000000000079c7 */ /* 0x019fe20008000000 */
[----:B------:R-:W-:Y:S05]  /*0ac0*/  BRA `(.L_x_5) ;  /* 0x0000000000047947 */ /* 0x000fea0003800000 */
.L_x_4:
[----:B0--34-:R-:W-:Y:S01]  /*0ad0*/  NOP ;  /* 0x0000000000007918 */ /* 0x019fe20000000000 */
.L_x_5:
[----:B------:R-:W-:Y:S01]  /*0ae0*/  ULDC.64 UR4, c[0x0][0x598] ;  /* 0x0001660000047ab9 */ /* 0x000fe20000000a00 */
[----:B------:R-:W-:Y:S01]  /*0af0*/  ULDC.64 UR36, c[0x0][0x208] ;  /* 0x0000820000247ab9 */ /* 0x000fe20000000a00 */
[----:B------:R-:W-:-:S04]  /*0b00*/  ISETP.NE.U32.AND P0, PT, RZ, UR4, PT ;  /* 0x00000004ff007c0c */ /* 0x000fc8000bf05070 */
[----:B------:R-:W-:-:S13]  /*0b10*/  ISETP.NE.AND.EX P0, PT, RZ, UR5, PT, P0 ;  /* 0x00000005ff007c0c */ /* 0x000fda000bf05300 */
[----:B------:R-:W-:Y:S05]  /*0b20*/  @!P0 BRA `(.L_x_6) ;  /* 0x00000000001c8947 */ /* 0x000fea0003800000 */
[----:B------:R-:W0:Y:S02]  /*0b30*/  LDC.64 R8, c[0x0][0x598] ;  /* 0x00016600ff087b82 */ /* 0x000e240000000a00 */
[----:B0-----:R-:W3:Y:S02]  /*0b40*/  LDG.E.64 R8, desc[UR36][R8.64] ;  /* 0x0000002408087981 */ /* 0x001ee4000c1e1b00 */
[----:B---3--:R-:W-:-:S04]  /*0b50*/  ISETP.NE.U32.AND P0, PT, R8, RZ, PT ;  /* 0x000000ff0800720c */ /* 0x008fc80003f05070 */
[----:B------:R-:W-:-:S13]  /*0b60*/  ISETP.NE.AND.EX P0, PT, R9, RZ, PT, P0 ;  /* 0x000000ff0900720c */ /* 0x000fda0003f05300 */
[----:B------:R-:W-:Y:S05]  /*0b70*/  @!P0 BRA `(.L_x_6) ;  /* 0x0000000000088947 */ /* 0x000fea0003800000 */
[----:B------:R0:W5:Y:S01]  /*0b80*/  LD.E R89, desc[UR36][R8.64] ;  /* 0x0000002408597980 */ /* 0x000162000c101900 */
[----:B------:R-:W-:Y:S05]  /*0b90*/  BRA `(.L_x_7) ;  /* 0x0000000000247947 */ /* 0x000fea0003800000 */
.L_x_6:
[----:B------:R-:W-:Y:S02]  /*0ba0*/  ULDC.64 UR4, c[0x0][0x588] ;  /* 0x0001620000047ab9 */ /* 0x000fe40000000a00 */
[----:B------:R-:W-:-:S04]  /*0bb0*/  ISETP.NE.U32.AND P0, PT, RZ, UR4, PT ;  /* 0x00000004ff007c0c */ /* 0x000fc8000bf05070 */
[----:B------:R-:W-:-:S13]  /*0bc0*/  ISETP.NE.AND.EX P0, PT, RZ, UR5, PT, P0 ;  /* 0x00000005ff007c0c */ /* 0x000fda000bf05300 */
[----:B------:R-:W-:Y:S05]  /*0bd0*/  @!P0 BRA `(.L_x_8) ;  /* 0x00000000000c8947 */ /* 0x000fea0003800000 */
[----:B------:R-:W0:Y:S02]  /*0be0*/  LDC.64 R8, c[0x0][0x588] ;  /* 0x00016200ff087b82 */ /* 0x000e240000000a00 */
[----:B0-----:R1:W5:Y:S01]  /*0bf0*/  LDG.E R89, desc[UR36][R8.64] ;  /* 0x0000002408597981 */ /* 0x001362000c1e1900 */
[----:B------:R-:W-:Y:S05]  /*0c00*/  BRA `(.L_x_7) ;  /* 0x0000000000087947 */ /* 0x000fea0003800000 */
.L_x_8:
[----:B------:R-:W-:Y:S02]  /*0c10*/  ULDC UR4, c[0x0][0x580] ;  /* 0x0001600000047ab9 */ /* 0x000fe40000000800 */
[----:B------:R-:W-:-:S07]  /*0c20*/  IMAD.U32 R89, RZ, RZ, UR4 ;  /* 0x00000004ff597e24 */ /* 0x000fce000f8e00ff */
.L_x_7:
[----:B------:R-:W-:Y:S02]  /*0c30*/  ULDC.64 UR4, c[0x0][0x5a0] ;  /* 0x0001680000047ab9 */ /* 0x000fe40000000a00 */
[----:B------:R-:W-:-:S04]  /*0c40*/  ISETP.NE.U32.AND P0, PT, RZ, UR4, PT ;  /* 0x00000004ff007c0c */ /* 0x000fc8000bf05070 */
[----:B------:R-:W-:-:S13]  /*0c50*/  ISETP.NE.AND.EX P0, PT, RZ, UR5, PT, P0 ;  /* 0x00000005ff007c0c */ /* 0x000fda000bf05300 */
[----:B------:R-:W-:Y:S05]  /*0c60*/  @!P0 BRA `(.L_x_9) ;  /* 0x00000000001c8947 */ /* 0x000fea0003800000 */
[----:B01----:R-:W0:Y:S02]  /*0c70*/  LDC.64 R8, c[0x0][0x5a0] ;  /* 0x00016800ff087b82 */ /* 0x003e240000000a00 */
[----:B0-----:R-:W3:Y:S02]  /*0c80*/  LDG.E.64 R8, desc[UR36][R8.64] ;  /* 0x0000002408087981 */ /* 0x001ee4000c1e1b00 */
[----:B---3--:R-:W-:-:S04]  /*0c90*/  ISETP.NE.U32.AND P0, PT, R8, RZ, PT ;  /* 0x000000ff0800720c */ /* 0x008fc80003f05070 */
[----:B------:R-:W-:-:S13]  /*0ca0*/  ISETP.NE.AND.EX P0, PT, R9, RZ, PT, P0 ;  /* 0x000000ff0900720c */ /* 0x000fda0003f05300 */
[----:B------:R-:W-:Y:S05]  /*0cb0*/  @!P0 BRA `(.L_x_9) ;  /* 0x0000000000088947 */ /* 0x000fea0003800000 */
[----:B------:R0:W5:Y:S01]  /*0cc0*/  LD.E R90, desc[UR36][R8.64] ;  /* 0x00000024085a7980 */ /* 0x000162000c101900 */
[----:B------:R-:W-:Y:S05]  /*0cd0*/  BRA `(.L_x_10) ;  /* 0x0000000000247947 */ /* 0x000fea0003800000 */
.L_x_9:
[----:B------:R-:W-:Y:S02]  /*0ce0*/  ULDC.64 UR4, c[0x0][0x590] ;  /* 0x0001640000047ab9 */ /* 0x000fe40000000a00 */
[----:B------:R-:W-:-:S04]  /*0cf0*/  ISETP.NE.U32.AND P0, PT, RZ, UR4, PT ;  /* 0x00000004ff007c0c */ /* 0x000fc8000bf05070 */
[----:B------:R-:W-:-:S13]  /*0d00*/  ISETP.NE.AND.EX P0, PT, RZ, UR5, PT, P0 ;  /* 0x00000005ff007c0c */ /* 0x000fda000bf05300 */
[----:B------:R-:W-:Y:S05]  /*0d10*/  @!P0 BRA `(.L_x_11) ;  /* 0x00000000000c8947 */ /* 0x000fea0003800000 */
[----:B------:R-:W3:Y:S02]  /*0d20*/  LDC.64 R90, c[0x0][0x590] ;  /* 0x00016400ff5a7b82 */ /* 0x000ee40000000a00 */
[----:B---3--:R3:W5:Y:S01]  /*0d30*/  LDG.E R90, desc[UR36][R90.64] ;  /* 0x000000245a5a7981 */ /* 0x008762000c1e1900 */
[----:B------:R-:W-:Y:S05]  /*0d40*/  BRA `(.L_x_10) ;  /* 0x0000000000087947 */ /* 0x000fea0003800000 */
.L_x_11:
[----:B------:R-:W-:Y:S02]  /*0d50*/  ULDC UR4, c[0x0][0x584] ;  /* 0x0001610000047ab9 */ /* 0x000fe40000000800 */
[----:B------:R-:W-:-:S07]  /*0d60*/  IMAD.U32 R90, RZ, RZ, UR4 ;  /* 0x00000004ff5a7e24 */ /* 0x000fce000f8e00ff */
.L_x_10:
[----:B------:R-:W4:Y:S01]  /*0d70*/  LDC R2, c[0x0][0x65c] ;  /* 0x00019700ff027b82 */ /* 0x000f220000000800 */
[----:B------:R-:W-:Y:S01]  /*0d80*/  ULDC UR6, c[0x0][0x28c] ;  /* 0x0000a30000067ab9 */ /* 0x000fe20000000800 */
[----:B------:R-:W-:Y:S01]  /*0d90*/  ISETP.NE.AND P0, PT, R10, 0x2, PT ;  /* 0x000000020a00780c */ /* 0x000fe20003f05270 */
[----:B------:R-:W-:Y:S01]  /*0da0*/  UIADD3 UR6, UR6, 0x1f, URZ ;  /* 0x0000001f06067890 */ /* 0x000fe2000fffe03f */
[----:B01----:R-:W-:Y:S01]  /*0db0*/  IMAD.U32 R8, RZ, RZ, UR12 ;  /* 0x0000000cff087e24 */ /* 0x003fe2000f8e00ff */
[----:B------:R-:W-:Y:S01]  /*0dc0*/  UMOV UR38, URZ ;  /* 0x0000003f00267c82 */ /* 0x000fe20008000000 */
[----:B------:R-:W-:Y:S01]  /*0dd0*/  IMAD.MOV.U32 R9, RZ, RZ, RZ ;  /* 0x000000ffff097224 */ /* 0x000fe200078e00ff */
[----:B------:R-:W-:Y:S01]  /*0de0*/  USHF.R.S32.HI UR7, URZ, 0x1f, UR6 ;  /* 0x0000001f3f077899 */ /* 0x000fe20008011406 */
[----:B------:R-:W-:Y:S01]  /*0df0*/  UMOV UR39, URZ ;  /* 0x0000003f00277c82 */ /* 0x000fe20008000000 */
[----:B------:R-:W-:Y:S02]  /*0e00*/  ULDC.64 UR8, c[0x0][0x650] ;  /* 0x0001940000087ab9 */ /* 0x000fe40000000a00 */
[----:B------:R-:W-:-:S04]  /*0e10*/  ULEA.HI UR7, UR7, UR6, URZ, 0x5 ;  /* 0x0000000607077291 */ /* 0x000fc8000f8f283f */
[----:B------:R-:W-:Y:S01]  /*0e20*/  USHF.R.S32.HI UR40, URZ, 0x5, UR7 ;  /* 0x000000053f287899 */ /* 0x000fe20008011407 */
[----:B----4-:R-:W-:-:S13]  /*0e30*/  ISETP.NE.AND P1, PT, R2, 0x1, PT ;  /* 0x000000010200780c */ /* 0x010fda0003f25270 */
[----:B------:R-:W0:Y:S01]  /*0e40*/  @P1 LDC R19, c[0x0][0x10] ;  /* 0x00000400ff131b82 */ /* 0x000e220000000800 */
[----:B------:R-:W-:Y:S02]  /*0e50*/  @P1 IMAD.MOV.U32 R7, RZ, RZ, RZ ;  /* 0x000000ffff071224 */ /* 0x000fe400078e00ff */
[----:B------:R-:W-:-:S05]  /*0e60*/  @P1 IMAD.MOV.U32 R17, RZ, RZ, RZ ;  /* 0x000000ffff111224 */ /* 0x000fca00078e00ff */
[----:B------:R-:W1:Y:S01]  /*0e70*/  @!P1 LDC R11, c[0x0][0xc] ;  /* 0x00000300ff0b9b82 */ /* 0x000e620000000800 */
[----:B------:R-:W-:Y:S01]  /*0e80*/  ULDC UR4, c[0x0][0xc] ;  /* 0x0000030000047ab9 */ /* 0x000fe20000000800 */
[----:B------:R-:W-:Y:S02]  /*0e90*/  ULDC UR5, c[0x0][0x10] ;  /* 0x0000040000057ab9 */ /* 0x000fe40000000800 */
[----:B------:R-:W-:-:S04]  /*0ea0*/  UIMAD.WIDE.U32 UR4, UR4, UR5, URZ ;  /* 0x00000005040472a5 */ /* 0x000fc8000f8e003f */
[----:B------:R-:W4:Y:S01]  /*0eb0*/  LDC R2, c[0x0][0x14] ;  /* 0x00000500ff027b82 */ /* 0x000f220000000800 */
[----:B0-----:R-:W-:-:S04]  /*0ec0*/  @P1 IMAD.WIDE.U32 R18, R19, UR12, R6 ;  /* 0x0000000c13121c25 */ /* 0x001fc8000f8e0006 */
[----:B------:R-:W-:Y:S02]  /*0ed0*/  @P1 IMAD.IADD R17, R19, 0x1, R17 ;  /* 0x0000000113111824 */ /* 0x000fe400078e0211 */
[----:B-1----:R-:W-:-:S04]  /*0ee0*/  @!P1 IMAD.WIDE.U32 R8, R6, R11, R8 ;  /* 0x0000000b06089225 */ /* 0x002fc800078e0008 */
[----:B------:R-:W-:Y:S02]  /*0ef0*/  @!P1 IMAD.MOV.U32 R18, RZ, RZ, R8 ;  /* 0x000000ffff129224 */ /* 0x000fe400078e0008 */
[----:B------:R-:W-:Y:S02]  /*0f00*/  @!P1 IMAD.MOV.U32 R17, RZ, RZ, R9 ;  /* 0x000000ffff119224 */ /* 0x000fe400078e0009 */
[----:B----4-:R-:W-:-:S04]  /*0f10*/  IMAD.WIDE.U32 R12, R2, UR4, RZ ;  /* 0x00000004020c7c25 */ /* 0x010fc8000f8e00ff */
[----:B------:R-:W-:Y:S01]  /*0f20*/  IMAD R23, R2, UR5, RZ ;  /* 0x0000000502177c24 */ /* 0x000fe2000f8e02ff */
[----:B------:R0:W-:Y:S03]  /*0f30*/  STL.64 [R1], R12 ;  /* 0x0000000c01007387 */ /* 0x0001e60000100a00 */
[----:B------:R-:W-:Y:S01]  /*0f40*/  IMAD.IADD R23, R13, 0x1, R23 ;  /* 0x000000010d177824 */ /* 0x000fe200078e0217 */
[----:B------:R-:W-:Y:S06]  /*0f50*/  @P0 BRA `(.L_x_12) ;  /* 0x0000000000200947 */ /* 0x000fec0003800000 */
[----:B------:R-:W-:Y:S01]  /*0f60*/  UISETP.GE.U32.AND UP0, UPT, UR40, 0x12, UPT ;  /* 0x000000122800788c */ /* 0x000fe2000bf06070 */
[----:B------:R-:W-:Y:S01]  /*0f70*/  IADD3 R18, P0, R18, R12, RZ ;  /* 0x0000000c12127210 */ /* 0x000fe20007f1e0ff */
[----:B------:R-:W-:Y:S01]  /*0f80*/  UIMAD.WIDE.U32 UR4, UR40, 0x38e38e39, URZ ;  /* 0x38e38e39280478a5 */ /* 0x000fe2000f8e003f */
[----:B------:R-:W-:-:S03]  /*0f90*/  UMOV UR39, URZ ;  /* 0x0000003f00277c82 */ /* 0x000fc60008000000 */
[----:B------:R-:W-:Y:S01]  /*0fa0*/  USHF.R.U32.HI UR4, URZ, 0x2, UR5 ;  /* 0x000000023f047899 */ /* 0x000fe20008011605 */
[----:B------:R-:W-:-:S03]  /*0fb0*/  IMAD.X R17, R23, 0x1, R17, P0 ;  /* 0x0000000117117824 */ /* 0x000fc600000e0611 */
[----:B------:R-:W-:Y:S02]  /*0fc0*/  UIMAD UR38, UR4, -0x12, UR40 ;  /* 0xffffffee042678a4 */ /* 0x000fe4000f8e0228 */
[----:B------:R-:W-:-:S12]  /*0fd0*/  @UP0 ULOP3.LUT UR39, UR4, 0x1, URZ, 0xc0, !UPT ;  /* 0x0000000104270892 */ /* 0x000fd8000f8ec03f */
.L_x_12:
[----:B------:R-:W-:Y:S01]  /*0fe0*/  ISETP.GE.U32.AND P0, PT, R18, UR8, PT ;  /* 0x0000000812007c0c */ /* 0x000fe2000bf06070 */
[----:B------:R-:W-:Y:S01]  /*0ff0*/  IMAD.MOV.U32 R19, RZ, RZ, -0x1 ;  /* 0xffffffffff137424 */ /* 0x000fe200078e00ff */
[----:B------:R-:W-:Y:S01]  /*1000*/  PRMT R8, RZ, 0x7610, R8 ;  /* 0x00007610ff087816 */ /* 0x000fe20000000008 */
[----:B------:R-:W-:Y:S01]  /*1010*/  IMAD.MOV.U32 R22, RZ, RZ, -0x1 ;  /* 0xffffffffff167424 */ /* 0x000fe200078e00ff */
[----:B------:R-:W-:Y:S01]  /*1020*/  ISETP.GE.U32.AND.EX P0, PT, R17, UR9, PT, P0 ;  /* 0x0000000911007c0c */ /* 0x000fe2000bf06100 */
[----:B------:R-:W-:-:S12]  /*1030*/  IMAD.MOV.U32 R2, RZ, RZ, -0x1 ;  /* 0xffffffffff027424 */ /* 0x000fd800078e00ff */
[----:B------:R-:W-:Y:S05]  /*1040*/  @P0 BRA `(.L_x_13) ;  /* 0x00000004002c0947 */ /* 0x000fea0003800000 */
[----:B------:R-:W1:Y:S01]  /*1050*/  LDC.64 R26, c[0x0][0x628] ;  /* 0x00018a00ff1a7b82 */ /* 0x000e620000000a00 */
[----:B------:R-:W-:Y:S02]  /*1060*/  IMAD.MOV.U32 R8, RZ, RZ, R18 ;  /* 0x000000ffff087224 */ /* 0x000fe400078e0012 */
[----:B------:R-:W-:-:S05]  /*1070*/  IMAD.MOV.U32 R9, RZ, RZ, R17 ;  /* 0x000000ffff097224 */ /* 0x000fca00078e0011 */
[----:B------:R-:W4:Y:S08]  /*1080*/  LDC R2, c[0x0][0x630] ;  /* 0x00018c00ff027b82 */ /* 0x000f300000000800 */
[----:B------:R-:W0:Y:S01]  /*1090*/  LDC.64 R28, c[0x0][0x620] ;  /* 0x00018800ff1c7b82 */ /* 0x000e220000000a00 */
[----:B-1----:R-:W-:-:S04]  /*10a0*/  ISETP.NE.U32.AND P0, PT, R26, RZ, PT ;  /* 0x000000ff1a00720c */ /* 0x002fc80003f05070 */
[----:B------:R-:W-:-:S13]  /*10b0*/  ISETP.NE.AND.EX P0, PT, R27, RZ, PT, P0 ;  /* 0x000000ff1b00720c */ /* 0x000fda0003f05300 */
[----:B0---4-:R-:W-:Y:S05]  /*10c0*/  @!P0 BRA `(.L_x_14) ;  /* 0x0000000000288947 */ /* 0x011fea0003800000 */
[----:B------:R-:W0:Y:S02]  /*10d0*/  LDC R13, c[0x0][0x634] ;  /* 0x00018d00ff0d7b82 */ /* 0x000e240000000800 */
[----:B0-----:R-:W-:-:S05]  /*10e0*/  IADD3 R13, P0, R18, R13, RZ ;  /* 0x0000000d120d7210 */ /* 0x001fca0007f1e0ff */
[----:B------:R-:W-:-:S04]  /*10f0*/  IMAD.X R15, RZ, RZ, R17, P0 ;  /* 0x000000ffff0f7224 */ /* 0x000fc800000e0611 */
[----:B------:R-:W-:-:S04]  /*1100*/  IMAD.WIDE.U32 R8, R15, R26, RZ ;  /* 0x0000001a0f087225 */ /* 0x000fc800078e00ff */
[----:B------:R-:W-:-:S04]  /*1110*/  IMAD.WIDE.U32 R10, P0, R13, R27, R8 ;  /* 0x0000001b0d0a7225 */ /* 0x000fc80007800008 */
[----:B------:R-:W-:-:S04]  /*1120*/  IMAD.WIDE.U32 R8, R13, R26, RZ ;  /* 0x0000001a0d087225 */ /* 0x000fc800078e00ff */
[----:B------:R-:W-:Y:S01]  /*1130*/  IMAD.X R13, RZ, RZ, RZ, P0 ;  /* 0x000000ffff0d7224 */ /* 0x000fe200000e06ff */
[----:B------:R-:W-:Y:S01]  /*1140*/  IADD3 RZ, P0, R9, R10, RZ ;  /* 0x0000000a09ff7210 */ /* 0x000fe20007f1e0ff */
[----:B------:R-:W-:-:S04]  /*1150*/  IMAD.MOV.U32 R12, RZ, RZ, R11 ;  /* 0x000000ffff0c7224 */ /* 0x000fc800078e000b */
[----:B------:R-:W-:-:S08]  /*1160*/  IMAD.WIDE.U32.X R8, R15, R27, R12, P0 ;  /* 0x0000001b0f087225 */ /* 0x000fd000000e040c */
.L_x_14:
[----:B------:R-:W0:Y:S01]  /*1170*/  LDC.64 R32, c[0x0][0x640] ;  /* 0x00019000ff207b82 */ /* 0x000e220000000a00 */
[-C--:B------:R-:W-:Y:S01]  /*1180*/  SHF.R.U64 R30, R8, R2.reuse, R9 ;  /* 0x00000002081e7219 */ /* 0x080fe20000001209 */
[----:B------:R-:W-:Y:S01]  /*1190*/  IMAD.MOV.U32 R19, RZ, RZ, R17 ;  /* 0x000000ffff137224 */ /* 0x000fe200078e0011 */
[----:B------:R-:W-:Y:S02]  /*11a0*/  SHF.R.U32.HI R2, RZ, R2, R9 ;  /* 0x00000002ff027219 */ /* 0x000fe40000011609 */
[----:B------:R-:W-:-:S03]  /*11b0*/  IADD3 R11, P0, RZ, -R30, RZ ;  /* 0x8000001eff0b7210 */ /* 0x000fc60007f1e0ff */
[----:B------:R-:W1:Y:S02]  /*11c0*/  LDC R10, c[0x0][0x618] ;  /* 0x00018600ff0a7b82 */ /* 0x000e640000000800 */
[----:B------:R-:W-:-:S04]  /*11d0*/  IMAD.X R9, RZ, RZ, ~R2, P0 ;  /* 0x000000ffff097224 */ /* 0x000fc800000e0e02 */
[-C--:B------:R-:W-:Y:S02]  /*11e0*/  IMAD R2, R9, R28.reuse, RZ ;  /* 0x0000001c09027224 */ /* 0x080fe400078e02ff */
[----:B------:R-:W4:Y:S01]  /*11f0*/  LDC R13, c[0x0][0x608] ;  /* 0x00018200ff0d7b82 */ /* 0x000f220000000800 */
[----:B------:R-:W-:-:S04]  /*1200*/  IMAD.WIDE.U32 R8, R11, R28, R18 ;  /* 0x0000001c0b087225 */ /* 0x000fc800078e0012 */
[----:B------:R-:W-:Y:S02]  /*1210*/  IMAD R11, R11, R29, R2 ;  /* 0x0000001d0b0b7224 */ /* 0x000fe400078e0202 */
[----:B------:R-:W-:Y:S01]  /*1220*/  IMAD.MOV.U32 R2, RZ, RZ, -0x1 ;  /* 0xffffffffff027424 */ /* 0x000fe200078e00ff */
[----:B------:R-:W2:Y:S01]  /*1230*/  LDC R31, c[0x0][0x658] ;  /* 0x00019600ff1f7b82 */ /* 0x000ea20000000800 */
[----:B------:R-:W-:Y:S01]  /*1240*/  IMAD.IADD R9, R9, 0x1, R11 ;  /* 0x0000000109097824 */ /* 0x000fe200078e020b */
[----:B0-----:R-:W-:Y:S01]  /*1250*/  ISETP.NE.U32.AND P0, PT, R32, RZ, PT ;  /* 0x000000ff2000720c */ /* 0x001fe20003f05070 */
[----:B------:R-:W-:-:S03]  /*1260*/  IMAD.MOV.U32 R28, RZ, RZ, 0x1 ;  /* 0x00000001ff1c7424 */ /* 0x000fc600078e00ff */
[----:B------:R-:W-:Y:S02]  /*1270*/  ISETP.NE.AND.EX P0, PT, R33, RZ, PT, P0 ;  /* 0x000000ff2100720c */ /* 0x000fe40003f05300 */
[----:B------:R-:W0:Y:S01]  /*1280*/  LDC R27, c[0x0][0x600] ;  /* 0x00018000ff1b7b82 */ /* 0x000e220000000800 */
[-CC-:B-1----:R-:W-:Y:S02]  /*1290*/  SHF.R.U64 R25, R8, R10.reuse, R9.reuse ;  /* 0x0000000a08197219 */ /* 0x182fe40000001209 */
[----:B------:R-:W-:-:S05]  /*12a0*/  SHF.R.U32.HI R8, RZ, R10, R9 ;  /* 0x0000000aff087219 */ /* 0x000fca0000011609 */
[----:B------:R-:W1:Y:S01]  /*12b0*/  LDC R22, c[0x0][0x648] ;  /* 0x00019200ff167b82 */ /* 0x000e620000000800 */
[-CC-:B----4-:R-:W-:Y:S02]  /*12c0*/  SHF.R.U64 R34, R25, R13.reuse, R8.reuse ;  /* 0x0000000d19227219 */ /* 0x190fe40000001208 */
[----:B------:R-:W-:-:S05]  /*12d0*/  SHF.R.U32.HI R8, RZ, R13, R8 ;  /* 0x0000000dff087219 */ /* 0x000fca0000011608 */
[----:B------:R-:W4:Y:S01]  /*12e0*/  LDC R26, c[0x0][0x638] ;  /* 0x00018e00ff1a7b82 */ /* 0x000f220000000800 */
[-CC-:B--2---:R-:W-:Y:S02]  /*12f0*/  SHF.R.U64 R36, R34, R31.reuse, R8.reuse ;  /* 0x0000001f22247219 */ /* 0x184fe40000001208 */
[-C--:B------:R-:W-:Y:S02]  /*1300*/  SHF.L.U32 R2, R2, R31.reuse, RZ ;  /* 0x0000001f02027219 */ /* 0x080fe400000006ff */
[----:B------:R-:W-:Y:S01]  /*1310*/  SHF.R.U32.HI R9, RZ, R31, R8 ;  /* 0x0000001fff097219 */ /* 0x000fe20000011608 */
[----:B------:R-:W-:Y:S01]  /*1320*/  IMAD.MOV.U32 R8, RZ, RZ, R36 ;  /* 0x000000ffff087224 */ /* 0x000fe200078e0024 */
[----:B------:R-:W-:Y:S01]  /*1330*/  LOP3.LUT R15, RZ, R2, RZ, 0x33, !PT ;  /* 0x00000002ff0f7212 */ /* 0x000fe200078e33ff */
[----:B------:R-:W2:Y:S01]  /*1340*/  LDC R29, c[0x0][0x610] ;  /* 0x00018400ff1d7b82 */ /* 0x000ea20000000800 */
[----:B------:R-:W-:Y:S05]  /*1350*/  @!P0 BRA `(.L_x_15) ;  /* 0x0000000000288947 */ /* 0x000fea0003800000 */
[----:B------:R-:W3:Y:S02]  /*1360*/  LDC R13, c[0x0][0x64c] ;  /* 0x00019300ff0d7b82 */ /* 0x000ee40000000800 */
[----:B---3--:R-:W-:-:S05]  /*1370*/  IADD3 R13, P0, R36, R13, RZ ;  /* 0x0000000d240d7210 */ /* 0x008fca0007f1e0ff */
        /* <DEDUP_REMOVED lines=8> */
.L_x_15:
[----:B-1----:R-:W-:Y:S01]  /*1400*/  SHF.R.U64 R7, R8, R22, R9 ;  /* 0x0000001608077219 */ /* 0x002fe20000001209 */
[----:B0-----:R-:W-:Y:S01]  /*1410*/  VIADD R8, R27, 0xffffffff ;  /* 0xffffffff1b087836 */ /* 0x001fe20000000000 */
[----:B------:R-:W-:Y:S01]  /*1420*/  SHF.L.U32 R2, R28, R31, RZ ;  /* 0x0000001f1c027219 */ /* 0x000fe200000006ff */
[----:B------:R-:W-:Y:S01]  /*1430*/  @P1 IMAD R20, R21, R24, R6 ;  /* 0x0000001815141224 */ /* 0x000fe200078e0206 */
[----:B------:R-:W-:Y:S01]  /*1440*/  LOP3.LUT R15, R34, R15, RZ, 0xc0, !PT ;  /* 0x0000000f220f7212 */ /* 0x000fe200078ec0ff */
[----:B------:R-:W-:Y:S01]  /*1450*/  IMAD.MOV R9, RZ, RZ, -R7 ;  /* 0x000000ffff097224 */ /* 0x000fe200078e0a07 */
[----:B------:R-:W-:Y:S01]  /*1460*/  LOP3.LUT R8, R25, R8, RZ, 0xc0, !PT ;  /* 0x0000000819087212 */ /* 0x000fe200078ec0ff */
[----:B------:R-:W-:Y:S02]  /*1470*/  IMAD.MOV.U32 R6, RZ, RZ, 0x1 ;  /* 0x00000001ff067424 */ /* 0x000fe400078e00ff */
[----:B------:R-:W-:Y:S02]  /*1480*/  IMAD R15, R2, R7, R15 ;  /* 0x00000007020f7224 */ /* 0x000fe400078e020f */
[----:B----4-:R-:W-:-:S02]  /*1490*/  IMAD R2, R9, R26, R36 ;  /* 0x0000001a09027224 */ /* 0x010fc400078e0224 */
[----:B--2---:R-:W-:Y:S02]  /*14a0*/  IMAD R19, R15, R29, R20 ;  /* 0x0000001d0f137224 */ /* 0x004fe400078e0214 */
[--C-:B------:R-:W-:Y:S01]  /*14b0*/  IMAD R2, R2, R27, R8.reuse ;  /* 0x0000001b02027224 */ /* 0x100fe200078e0208 */
[----:B------:R-:W-:-:S04]  /*14c0*/  PRMT R8, R6, 0x7610, R8 ;  /* 0x0000761006087816 */ /* 0x000fc80000000008 */
[----:B------:R-:W-:Y:S02]  /*14d0*/  SEL R22, R2, R19, !P1 ;  /* 0x0000001302167207 */ /* 0x000fe40004800000 */
[----:B------:R-:W-:Y:S01]  /*14e0*/  SEL R19, R19, R2, !P1 ;  /* 0x0000000213137207 */ /* 0x000fe20004800000 */
[----:B------:R-:W-:-:S07]  /*14f0*/  IMAD.MOV.U32 R2, RZ, RZ, R30 ;  /* 0x000000ffff027224 */ /* 0x000fce00078e001e */
.L_x_13:
[----:B------:R-:W-:Y:S05]  /*1500*/  @!P3 BRA `(.L_x_16) ;  /* 0x00000000000cb947 */ /* 0x000fea0003800000 */
[----:B------:R-:W-:Y:S01]  /*1510*/  UCGABAR_WAIT ;  /* 0x0000000000007dc7 */ /* 0x000fe20008000000 */
[----:B------:R-:W-:Y:S01]  /*1520*/  CCTL.IVALL ;  /* 0x00000000ff00798f */ /* 0x000fe20002000000 */
[----:B------:R-:W-:Y:S05]  /*1530*/  BRA `(.L_x_17) ;  /* 0x0000000000047947 */ /* 0x000fea0003800000 */
.L_x_16:
[----:B------:R-:W-:Y:S06]  /*1540*/  BAR.SYNC.DEFER_BLOCKING 0x0 ;  /* 0x0000000000007b1d */ /* 0x000fec0000010000 */
.L_x_17:
[----:B------:R-:W-:Y:S05]  /*1550*/  @!P2 BRA `(.L_x_18) ;  /* 0x00000054000ca947 */ /* 0x000fea0003800000 */
[----:B------:R-:W-:-:S13]  /*1560*/  ISETP.GT.U32.AND P0, PT, R35, 0x1, PT ;  /* 0x000000012300780c */ /* 0x000fda0003f04070 */
[----:B------:R-:W-:Y:S05]  /*1570*/  @P0 EXIT ;  /* 0x000000000000094d */ /* 0x000fea0003800000 */
.L_x_19:
[----:B------:R-:W-:-:S08]  /*1580*/  NOP ;  /* 0x0000000000007918 */ /* 0x000fd00000000000 */
[----:B------:R-:W1:Y:S02]  /*1590*/  USETMAXREG.TRY_ALLOC.CTAPOOL UP0, 0xe8 ;  /* 0x000000e8000079c8 */ /* 0x000e640008000600 */
[----:B-1----:R-:W-:-:S13]  /*15a0*/  PLOP3.LUT P0, PT, PT, PT, UP0, 0x80, 0x0 ;  /* 0x000000000000781c */ /* 0x002fda0003f0f008 */
[----:B------:R-:W-:Y:S05]  /*15b0*/  @!P0 BRA `(.L_x_19) ;  /* 0xfffffffc00f08947 */ /* 0x000fea000383ffff */
[----:B------:R-:W-:-:S13]  /*15c0*/  LOP3.LUT P0, RZ, R8, 0xff, RZ, 0xc0, !PT ;  /* 0x000000ff08ff7812 */ /* 0x000fda000780c0ff */
[----:B------:R-:W-:Y:S05]  /*15d0*/  @!P0 EXIT ;  /* 0x000000000000894d */ /* 0x000fea0003800000 */
[----:B------:R-:W1:Y:S01]  /*15e0*/  S2UR UR4, SR_CgaCtaId ;  /* 0x00000000000479c3 */ /* 0x000e620000008800 */
[----:B--2---:R-:W-:Y:S01]  /*15f0*/  VIADD R14, R14, 0xffffffff ;  /* 0xffffffff0e0e7836 */ /* 0x004fe20000000000 */
[CC--:B------:R-:W-:Y:S01]  /*1600*/  LEA.HI R4, R0.reuse, R3.reuse, RZ, 0x2 ;  /* 0x0000000300047211 */ /* 0x0c0fe200078f10ff */
[----:B------:R-:W-:Y:S01]  /*1610*/  UMOV UR41, 0x400 ;  /* 0x0000040000297882 */ /* 0x000fe20000000000 */
[----:B------:R-:W-:Y:S01]  /*1620*/  LEA.HI R0, R0, R3, RZ, 0x5 ;  /* 0x0000000300007211 */ /* 0x000fe200078f28ff */
[----:B------:R-:W-:Y:S01]  /*1630*/  UISETP.LT.AND UP0, UPT, UR40, 0x1, UPT ;  /* 0x000000012800788c */ /* 0x000fe2000bf01270 */
[----:B------:R-:W-:Y:S01]  /*1640*/  R2UR UR42, R14 ;  /* 0x000000000e2a72ca */ /* 0x000fe200000e0000 */
[----:B------:R-:W-:Y:S01]  /*1650*/  ULDC UR6, c[0x0][0x284] ;  /* 0x0000a10000067ab9 */ /* 0x000fe20000000800 */
[--C-:B------:R-:W-:Y:S01]  /*1660*/  SHF.R.S32.HI R92, RZ, 0x2, R4.reuse ;  /* 0x00000002ff5c7819 */ /* 0x100fe20000011404 */
[----:B------:R-:W-:Y:S01]  /*1670*/  USEL UR43, UR40, 0x1, UP0 ;  /* 0x00000001282b7887 */ /* 0x000fe20008000000 */
[----:B------:R-:W-:Y:S01]  /*1680*/  SHF.R.S32.HI R5, RZ, 0x1f, R4 ;  /* 0x0000001fff057819 */ /* 0x000fe20000011404 */
[----:B------:R-:W-:Y:S01]  /*1690*/  USHF.L.U32 UR46, UR40, 0x1, URZ ;  /* 0x00000001282e7899 */ /* 0x000fe2000800063f */
[----:B------:R-:W-:Y:S01]  /*16a0*/  LOP3.LUT R4, R4, 0xfffffffc, RZ, 0xc0, !PT ;  /* 0xfffffffc04047812 */ /* 0x000fe200078ec0ff */
[----:B------:R-:W-:Y:S01]  /*16b0*/  UIADD3 UR43, -UR43, UR40, URZ ;  /* 0x000000282b2b7290 */ /* 0x000fe2000fffe13f */
[----:B------:R-:W-:-:S02]  /*16c0*/  LEA.HI R5, R5, R92, RZ, 0x3 ;  /* 0x0000005c05057211 */ /* 0x000fc400078f18ff */
[----:B------:R-:W-:Y:S01]  /*16d0*/  ISETP.NE.AND P0, PT, R14, RZ, PT ;  /* 0x000000ff0e00720c */ /* 0x000fe20003f05270 */
[----:B---3--:R-:W-:Y:S01]  /*16e0*/  IMAD.IADD R91, R3, 0x1, -R4 ;  /* 0x00000001035b7824 */ /* 0x008fe200078e0a04 */
[----:B------:R-:W-:Y:S01]  /*16f0*/  LOP3.LUT R5, R5, 0xfffffff8, RZ, 0xc0, !PT ;  /* 0xfffffff805057812 */ /* 0x000fe200078ec0ff */
[----:B------:R-:W-:Y:S01]  /*1700*/  USHF.L.U32 UR42, UR42, 0x3, URZ ;  /* 0x000000032a2a7899 */ /* 0x000fe2000800063f */
[----:B------:R-:W-:Y:S02]  /*1710*/  LOP3.LUT R102, R16, 0x1, RZ, 0xfc, !PT ;  /* 0x0000000110667812 */ /* 0x000fe400078efcff */
[----:B------:R-:W-:Y:S01]  /*1720*/  SEL R103, RZ, 0x1, P0 ;  /* 0x00000001ff677807 */ /* 0x000fe20000000000 */
[----:B------:R-:W-:Y:S01]  /*1730*/  IMAD.IADD R92, R92, 0x1, -R5 ;  /* 0x000000015c5c7824 */ /* 0x000fe200078e0a05 */
[----:B-1----:R-:W-:Y:S01]  /*1740*/  ULEA UR41, UR4, UR41, 0x18 ;  /* 0x0000002904297291 */ /* 0x002fe2000f8ec03f */
[----:B------:R-:W-:Y:S01]  /*1750*/  SHF.R.S32.HI R5, RZ, 0x5, R0 ;  /* 0x00000005ff057819 */ /* 0x000fe20000011400 */
[----:B------:R-:W-:-:S02]  /*1760*/  IMAD.U32 R95, RZ, RZ, UR42 ;  /* 0x0000002aff5f7e24 */ /* 0x000fc4000f8e00ff */
[----:B------:R-:W-:Y:S01]  /*1770*/  UIADD3 UR47, UR41, 0x130, URZ ;  /* 0x00000130292f7890 */ /* 0x000fe2000fffe03f */
[--C-:B------:R-:W-:Y:S01]  /*1780*/  SHF.R.S32.HI R93, RZ, 0x1f, R92.reuse ;  /* 0x0000001fff5d7819 */ /* 0x100fe2000001145c */
[----:B------:R-:W-:Y:S01]  /*1790*/  UIADD3 UR4, UR41, 0x200, URZ ;  /* 0x0000020029047890 */ /* 0x000fe2000fffe03f */
[--C-:B------:R-:W-:Y:S01]  /*17a0*/  IMAD R98, R5, -0x10, -R92.reuse ;  /* 0xfffffff005627824 */ /* 0x100fe200078e0a5c */
[----:B------:R-:W-:Y:S01]  /*17b0*/  UIADD3 UR5, UR41, 0x12200, URZ ;  /* 0x0001220029057890 */ /* 0x000fe2000fffe03f */
[----:B------:R-:W-:Y:S01]  /*17c0*/  LOP3.LUT R97, R95, 0x8, RZ, 0xc0, !PT ;  /* 0x000000085f617812 */ /* 0x000fe200078ec0ff */
[----:B------:R-:W-:Y:S01]  /*17d0*/  USHF.R.U32.HI UR4, URZ, 0x4, UR4 ;  /* 0x000000043f047899 */ /* 0x000fe20008011604 */
[----:B------:R-:W-:Y:S01]  /*17e0*/  IMAD.U32 R94, RZ, RZ, UR47 ;  /* 0x0000002fff5e7e24 */ /* 0x000fe2000f8e00ff */
[----:B------:R-:W-:Y:S01]  /*17f0*/  USHF.R.U32.HI UR5, URZ, 0x4, UR5 ;  /* 0x000000043f057899 */ /* 0x000fe20008011605 */
[----:B------:R-:W-:Y:S01]  /*1800*/  IMAD.WIDE R92, R5, 0x10, R92 ;  /* 0x00000010055c7825 */ /* 0x000fe200078e025c */
[----:B------:R-:W-:Y:S01]  /*1810*/  ULOP3.LUT UR4, UR4, 0x3fff, URZ, 0xc0, !UPT ;  /* 0x00003fff04047892 */ /* 0x000fe2000f8ec03f */
[----:B------:R-:W-:Y:S01]  /*1820*/  LOP3.LUT R95, R95, 0x8, RZ, 0xc, !PT ;  /* 0x000000085f5f7812 */ /* 0x000fe200078e0cff */
[----:B------:R-:W-:Y:S01]  /*1830*/  ULOP3.LUT UR5, UR5, 0x3fff, URZ, 0xc0, !UPT ;  /* 0x00003fff05057892 */ /* 0x000fe2000f8ec03f */
[----:B------:R-:W-:Y:S01]  /*1840*/  VIADD R96, R94, UR42 ;  /* 0x0000002a5e607c36 */ /* 0x000fe20008000000 */
[----:B------:R-:W-:Y:S01]  /*1850*/  LOP3.LUT R97, R97, 0x18, RZ, 0x3c, !PT ;  /* 0x0000001861617812 */ /* 0x000fe200078e3cff */
[----:B------:R-:W-:Y:S01]  /*1860*/  VIADD R98, R98, UR6 ;  /* 0x0000000662627c36 */ /* 0x000fe20008000000 */
[----:B------:R-:W-:-:S02]  /*1870*/  ULOP3.LUT UR44, UR4, 0x10000, URZ, 0xfc, !UPT ;  /* 0x00010000042c7892 */ /* 0x000fc4000f8efc3f */
[----:B------:R-:W-:-:S12]  /*1880*/  ULOP3.LUT UR45, UR5, 0x10000, URZ, 0xfc, !UPT ;  /* 0x00010000052d7892 */ /* 0x000fd8000f8efc3f */
.L_x_167:
[----:B------:R-:W-:Y:S01]  /*1890*/  SHF.L.U32 R3, R103, 0x1f, RZ ;  /* 0x0000001f67037819 */ /* 0x000fe200000006ff */
[----:B------:R-:W-:Y:S02]  /*18a0*/  ULDC UR4, c[0x0][0x28c] ;  /* 0x0000a30000047ab9 */ /* 0x000fe40000000800 */
[----:B------:R-:W-:Y:S01]  /*18b0*/  ISETP.LT.AND P1, PT, RZ, UR4, PT ;  /* 0x00000004ff007c0c */ /* 0x000fe2000bf21270 */
[----:B------:R-:W1:Y:S02]  /*18c0*/  SYNCS.PHASECHK.TRANS64.TRYWAIT P0, [R94+UR42], R3 ;  /* 0x000000035e0075a7 */ /* 0x000e64000800016a */
[----:B-1-3--:R-:W-:Y:S10]  /*18d0*/  @!P0 BRA `(.L_x_20) ;  /* 0x0000006800388947 */ /* 0x00aff40003800000 */
.L_x_203:
[----:B------:R-:W-:Y:S05]  /*18e0*/  @P1 BRA `(.L_x_21) ;  /* 0x0000000000401947 */ /* 0x000fea0003800000 */
[----:B------:R-:W-:Y:S01]  /*18f0*/  MOV R0, 0x0 ;  /* 0x0000000000007802 */ /* 0x000fe20000000f00 */
[----:B------:R-:W-:Y:S01]  /*1900*/  ULDC.64 UR4, c[0x4][0x68] ;  /* 0x01001a0000047ab9 */ /* 0x000fe20000000a00 */
[----:B------:R-:W-:Y:S01]  /*1910*/  ULDC.64 UR6, c[0x4][0x8] ;  /* 0x0100020000067ab9 */ /* 0x000fe20000000a00 */
[----:B------:R-:W-:Y:S01]  /*1920*/  IMAD.U32 R4, RZ, RZ, UR4 ;  /* 0x00000004ff047e24 */ /* 0x000fe2000f8e00ff */
[----:B------:R2:W3:Y:S01]  /*1930*/  LDC.64 R14, c[0x4][R0] ;  /* 0x01000000000e7b82 */ /* 0x0004e20000000a00 */
[----:B------:R-:W-:Y:S01]  /*1940*/  IMAD.U32 R5, RZ, RZ, UR5 ;  /* 0x00000005ff057e24 */ /* 0x000fe2000f8e00ff */
[----:B------:R-:W-:Y:S01]  /*1950*/  ULDC.64 UR4, c[0x4][0x70] ;  /* 0x01001c0000047ab9 */ /* 0x000fe20000000a00 */
[----:B------:R-:W-:Y:S02]  /*1960*/  IMAD.U32 R10, RZ, RZ, UR6 ;  /* 0x00000006ff0a7e24 */ /* 0x000fe4000f8e00ff */
[----:B------:R-:W-:Y:S02]  /*1970*/  IMAD.U32 R6, RZ, RZ, UR4 ;  /* 0x00000004ff067e24 */ /* 0x000fe4000f8e00ff */
[----:B------:R-:W-:-:S02]  /*1980*/  IMAD.U32 R7, RZ, RZ, UR5 ;  /* 0x00000005ff077e24 */ /* 0x000fc4000f8e00ff */
[----:B------:R-:W-:Y:S02]  /*1990*/  IMAD.U32 R11, RZ, RZ, UR7 ;  /* 0x00000007ff0b7e24 */ /* 0x000fe4000f8e00ff */
[----:B------:R-:W-:Y:S02]  /*19a0*/  IMAD.MOV.U32 R8, RZ, RZ, 0x1e1 ;  /* 0x000001e1ff087424 */ /* 0x000fe400078e00ff */
[----:B0-----:R-:W-:Y:S02]  /*19b0*/  IMAD.MOV.U32 R12, RZ, RZ, 0x1 ;  /* 0x00000001ff0c7424 */ /* 0x001fe400078e00ff */
[----:B--2---:R-:W-:-:S07]  /*19c0*/  IMAD.MOV.U32 R13, RZ, RZ, RZ ;  /* 0x000000ffff0d7224 */ /* 0x004fce00078e00ff */
[----:B------:R-:W-:-:S07]  /*19d0*/  LEPC R20, `(.L_x_21) ;  /* 0x000000001014794e */ /* 0x000fce0000000000 */
[----:B-1-3-5:R-:W-:Y:S05]  /*19e0*/  CALL.ABS.NOINC R14 ;  /* 0x000000000e007343 */ /* 0x02afea0003c00000 */
.L_x_21:
[----:B------:R-:W-:-:S13]  /*19f0*/  ISETP.NE.AND P0, PT, R102, 0x3, PT ;  /* 0x000000036600780c */ /* 0x000fda0003f05270 */
[----:B------:R-:W-:Y:S05]  /*1a00*/  @!P0 BRA `(.L_x_22) ;  /* 0x0000000000048947 */ /* 0x000fea0003800000 */
[----:B------:R-:W-:Y:S01]  /*1a10*/  BPT.TRAP 0x1 ;  /* 0x000000040000795c */ /* 0x000fe20000300000 */
.L_x_22:
[----:B-1----:R-:W-:Y:S02]  /*1a20*/  IMAD.U32 R3, RZ, RZ, UR38 ;  /* 0x00000026ff037e24 */ /* 0x002fe4000f8e00ff */
[----:B------:R-:W-:-:S03]  /*1a30*/  IMAD.U32 R0, RZ, RZ, UR39 ;  /* 0x00000027ff007e24 */ /* 0x000fc6000f8e00ff */
[----:B------:R-:W-:Y:S02]  /*1a40*/  LEA R3, R3, UR41, 0x3 ;  /* 0x0000002903037c11 */ /* 0x000fe4000f8e18ff */
[----:B------:R-:W-:-:S04]  /*1a50*/  SHF.L.U32 R0, R0, 0x1f, RZ ;  /* 0x0000001f00007819 */ /* 0x000fc800000006ff */
[----:B------:R1:W2:Y:S01]  /*1a60*/  SYNCS.PHASECHK.TRANS64.TRYWAIT P1, [R3+URZ], R0 ;  /* 0x00000000030075a7 */ /* 0x0002a2000802017f */
[----:B------:R-:W-:Y:S05]  /*1a70*/  @!P0 BRA `(.L_x_23) ;  /* 0x0000000000048947 */ /* 0x000fea0003800000 */
[----:B------:R-:W-:Y:S01]  /*1a80*/  BPT.TRAP 0x1 ;  /* 0x000000040000795c */ /* 0x000fe20000300000 */
.L_x_23:
[----:B--2---:R-:W-:Y:S05]  /*1a90*/  @P1 BRA `(.L_x_24) ;  /* 0x0000000000081947 */ /* 0x004fea0003800000 */
[----:B------:R-:W2:Y:S02]  /*1aa0*/  SYNCS.PHASECHK.TRANS64.TRYWAIT P1, [R3+URZ], R0 ;  /* 0x00000000030075a7 */ /* 0x000ea4000802017f */
[----:B--2---:R-:W-:Y:S05]  /*1ab0*/  @!P1 BRA `(.L_x_25) ;  /* 0x0000006400d49947 */ /* 0x004fea0003800000 */
.L_x_24:
[----:B------:R-:W-:Y:S05]  /*1ac0*/  WARPSYNC.ALL ;  /* 0x0000000000007948 */ /* 0x000fea0003800000 */
[----:B------:R-:W-:Y:S01]  /*1ad0*/  ULEA UR4, UR38, UR44, 0x8 ;  /* 0x0000002c26047291 */ /* 0x000fe2000f8e403f */
[----:B------:R-:W-:Y:S01]  /*1ae0*/  WARPGROUP.ARRIVE ;  /* 0x00000000000079c5 */ /* 0x000fe20000000000 */
[----:B------:R-:W-:Y:S01]  /*1af0*/  ULEA UR6, UR38, UR45, 0x9 ;  /* 0x0000002d26067291 */ /* 0x000fe2000f8e483f */
[----:B-12---:R-:W-:Y:S01]  /*1b00*/  IMAD.U32 R0, RZ, RZ, UR43 ;  /* 0x0000002bff007e24 */ /* 0x006fe2000f8e00ff */
[----:B------:R-:W-:Y:S01]  /*1b10*/  UMOV UR5, 0x80000020 ;  /* 0x8000002000057882 */ /* 0x000fe20000000000 */
[----:B------:R-:W-:-:S03]  /*1b20*/  UMOV UR7, 0x80000020 ;  /* 0x8000002000077882 */ /* 0x000fc60000000000 */
[----:B------:R-:W-:-:S03]  /*1b30*/  ISETP.GE.AND P1, PT, R0, 0x1, PT ;  /* 0x000000010000780c */ /* 0x000fc60003f26270 */
[----:B------:R-:W-:Y:S01]  /*1b40*/  HGMMA.64x128x16.F32.BF16 R24, gdesc[UR4], RZ, !UPT, gsb0 ;  /* 0x01e00000041879f0 */ /* 0x000fe2000c0018ff */
[----:B------:R-:W-:Y:S02]  /*1b50*/  UIADD3 UR4, UR4, 0x2, URZ ;  /* 0x0000000204047890 */ /* 0x000fe4000fffe03f */
[----:B------:R-:W-:Y:S01]  /*1b60*/  UIADD3 UR6, UR6, 0x2, URZ ;  /* 0x0000000206067890 */ /* 0x000fe2000fffe03f */
[----:B------:R-:W-:Y:S01]  /*1b70*/  UMOV UR5, 0x80000020 ;  /* 0x8000002000057882 */ /* 0x000fe20000000000 */
[----:B------:R-:W-:Y:S01]  /*1b80*/  UMOV UR7, 0x80000020 ;  /* 0x8000002000077882 */ /* 0x000fe20000000000 */
[----:B------:R-:W-:Y:S02]  /*1b90*/  WARPGROUP.DEPBAR.LE gsb0, 0x0 ;  /* 0x00008000000079c5 */ /* 0x000fe40000010000 */
[----:B------:R-:W-:-:S06]  /*1ba0*/  WARPGROUP.ARRIVE ;  /* 0x00000000000079c5 */ /* 0x000fcc0000000000 */
[----:B------:R-:W-:Y:S03]  /*1bb0*/  HGMMA.64x128x16.F32.BF16 R24, gdesc[UR4], R24, gsb0 ;  /* 0x01e00000041879f0 */ /* 0x000fe60008001818 */
[----:B------:R-:W-:Y:S02]  /*1bc0*/  WARPGROUP.DEPBAR.LE gsb0, 0x0 ;  /* 0x00008000000079c5 */ /* 0x000fe40000010000 */
[----:B------:R-:W-:Y:S05]  /*1bd0*/  @!P1 BRA `(.L_x_26) ;  /* 0x0000000000d49947 */ /* 0x000fea0003800000 */
[----:B------:R-:W-:Y:S01]  /*1be0*/  UIADD3 UR4, UR38, 0x1, URZ ;  /* 0x0000000126047890 */ /* 0x000fe2000fffe03f */
[----:B------:R-:W-:Y:S02]  /*1bf0*/  IMAD.U32 R0, RZ, RZ, UR43 ;  /* 0x0000002bff007e24 */ /* 0x000fe4000f8e00ff */
[----:B------:R-:W-:Y:S01]  /*1c00*/  IMAD.U32 R3, RZ, RZ, UR38 ;  /* 0x00000026ff037e24 */ /* 0x000fe2000f8e00ff */
[----:B------:R-:W-:-:S04]  /*1c10*/  UISETP.NE.AND UP0, UPT, UR4, 0x12, UPT ;  /* 0x000000120400788c */ /* 0x000fc8000bf05270 */
[----:B------:R-:W-:Y:S02]  /*1c20*/  USEL UR5, URZ, 0x1, UP0 ;  /* 0x000000013f057887 */ /* 0x000fe40008000000 */
[----:B------:R-:W-:Y:S02]  /*1c30*/  USEL UR8, UR4, URZ, UP0 ;  /* 0x0000003f04087287 */ /* 0x000fe40008000000 */
[----:B------:R-:W-:-:S06]  /*1c40*/  ULOP3.LUT UR5, UR39, UR5, URZ, 0x3c, !UPT ;  /* 0x0000000527057292 */ /* 0x000fcc000f8e3c3f */
[----:B------:R-:W-:-:S07]  /*1c50*/  IMAD.U32 R6, RZ, RZ, UR5 ;  /* 0x00000005ff067e24 */ /* 0x000fce000f8e00ff */
.L_x_33:
[----:B------:R-:W-:Y:S05]  /*1c60*/  @!P0 BRA `(.L_x_27) ;  /* 0x0000000000048947 */ /* 0x000fea0003800000 */
[----:B------:R-:W-:Y:S01]  /*1c70*/  BPT.TRAP 0x1 ;  /* 0x000000040000795c */ /* 0x000fe20000300000 */
.L_x_27:
[----:B------:R-:W-:Y:S01]  /*1c80*/  ULEA UR4, UR8, UR41, 0x3 ;  /* 0x0000002908047291 */ /* 0x000fe2000f8e183f */
[----:B------:R-:W-:-:S08]  /*1c90*/  SHF.L.U32 R4, R6, 0x1f, RZ ;  /* 0x0000001f06047819 */ /* 0x000fd000000006ff */
[----:B------:R1:W2:Y:S01]  /*1ca0*/  SYNCS.PHASECHK.TRANS64.TRYWAIT P1, [UR4], R4 ;  /* 0x00000004ff0075a7 */ /* 0x0002a20008020144 */
[----:B------:R-:W-:Y:S05]  /*1cb0*/  @!P0 BRA `(.L_x_28) ;  /* 0x0000000000048947 */ /* 0x000fea0003800000 */
[----:B------:R-:W-:Y:S01]  /*1cc0*/  BPT.TRAP 0x1 ;  /* 0x000000040000795c */ /* 0x000fe20000300000 */
.L_x_28:
[----:B--2---:R-:W-:Y:S05]  /*1cd0*/  @P1 BRA `(.L_x_29) ;  /* 0x0000000000081947 */ /* 0x004fea0003800000 */
[----:B------:R-:W2:Y:S02]  /*1ce0*/  SYNCS.PHASECHK.TRANS64.TRYWAIT P1, [UR4], R4 ;  /* 0x00000004ff0075a7 */ /* 0x000ea40008020144 */
[----:B--2---:R-:W-:Y:S05]  /*1cf0*/  @!P1 BRA `(.L_x_30) ;  /* 0x0000006400589947 */ /* 0x004fea0003800000 */
.L_x_29:
[----:B------:R-:W-:Y:S01]  /*1d00*/  ULEA UR4, UR8, UR44, 0x8 ;  /* 0x0000002c08047291 */ /* 0x000fe2000f8e403f */
[----:B------:R-:W-:Y:S01]  /*1d10*/  WARPGROUP.ARRIVE ;  /* 0x00000000000079c5 */ /* 0x000fe20000000000 */
[----:B------:R-:W-:Y:S01]  /*1d20*/  ULEA UR6, UR8, UR45, 0x9 ;  /* 0x0000002d08067291 */ /* 0x000fe2000f8e483f */
[----:B------:R-:W-:Y:S01]  /*1d30*/  UMOV UR5, 0x80000020 ;  /* 0x8000002000057882 */ /* 0x000fe20000000000 */
[----:B------:R-:W-:-:S07]  /*1d40*/  UMOV UR7, 0x80000020 ;  /* 0x8000002000077882 */ /* 0x000fce0000000000 */
[----:B------:R-:W-:Y:S01]  /*1d50*/  HGMMA.64x128x16.F32.BF16 R24, gdesc[UR4], R24, gsb0 ;  /* 0x01e00000041879f0 */ /* 0x000fe20008001818 */
        /* <DEDUP_REMOVED lines=9> */
[----:B------:R-:W-:Y:S01]  /*1df0*/  BPT.TRAP 0x1 ;  /* 0x000000040000795c */ /* 0x000fe20000300000 */
.L_x_31:
[----:B------:R-:W-:-:S13]  /*1e00*/  ISETP.NE.AND P1, PT, R99, RZ, PT ;  /* 0x000000ff6300720c */ /* 0x000fda0003f25270 */
[----:B-12---:R-:W-:-:S05]  /*1e10*/  @P1 LEA R4, R3, UR41, 0x3 ;  /* 0x0000002903041c11 */ /* 0x006fca000f8e18ff */
[----:B------:R-:W-:-:S05]  /*1e20*/  @P1 VIADD R5, R4, 0x90 ;  /* 0x0000009004051836 */ /* 0x000fca0000000000 */
[----:B------:R-:W-:-:S04]  /*1e30*/  @P1 PRMT R5, R88, 0x654, R5 ;  /* 0x0000065458051816 */ /* 0x000fc80000000005 */
[----:B------:R1:W-:Y:S01]  /*1e40*/  @P1 SYNCS.ARRIVE.TRANS64.RED.A1T0 RZ, [R5+URZ], RZ ;  /* 0x000000ff05ff19a7 */ /* 0x0003e2000810043f */
[----:B------:R-:W-:-:S13]  /*1e50*/  ISETP.GT.U32.AND P1, PT, R16, 0x1, PT ;  /* 0x000000011000780c */ /* 0x000fda0003f24070 */
[----:B-1----:R-:W-:Y:S05]  /*1e60*/  @P1 BRA `(.L_x_32) ;  /* 0x0000000000041947 */ /* 0x002fea0003800000 */
[----:B------:R-:W-:Y:S01]  /*1e70*/  BPT.TRAP 0x1 ;  /* 0x000000040000795c */ /* 0x000fe20000300000 */
.L_x_32:
[----:B------:R-:W-:Y:S01]  /*1e80*/  UIADD3 UR8, UR8, 0x1, URZ ;  /* 0x0000000108087890 */ /* 0x000fe2000fffe03f */
[C---:B------:R-:W-:Y:S01]  /*1e90*/  ISETP.GT.AND P2, PT, R0.reuse, 0x1, PT ;  /* 0x000000010000780c */ /* 0x040fe20003f44270 */
[----:B------:R-:W-:Y:S02]  /*1ea0*/  VIADD R3, R3, 0x1 ;  /* 0x0000000103037836 */ /* 0x000fe40000000000 */
[----:B------:R-:W-:Y:S01]  /*1eb0*/  UISETP.NE.AND UP0, UPT, UR8, 0x12, UPT ;  /* 0x000000120800788c */ /* 0x000fe2000bf05270 */
[----:B------:R-:W-:Y:S02]  /*1ec0*/  VIADD R0, R0, 0xffffffff ;  /* 0xffffffff00007836 */ /* 0x000fe40000000000 */
[C---:B------:R-:W-:Y:S01]  /*1ed0*/  ISETP.NE.AND P1, PT, R3.reuse, 0x12, PT ;  /* 0x000000120300780c */ /* 0x040fe20003f25270 */
[----:B------:R-:W-:Y:S02]  /*1ee0*/  USEL UR4, URZ, 0x1, UP0 ;  /* 0x000000013f047887 */ /* 0x000fe40008000000 */
[----:B------:R-:W-:Y:S01]  /*1ef0*/  USEL UR8, UR8, URZ, UP0 ;  /* 0x0000003f08087287 */ /* 0x000fe20008000000 */
[----:B------:R-:W-:-:S03]  /*1f00*/  SEL R3, R3, RZ, P1 ;  /* 0x000000ff03037207 */ /* 0x000fc60000800000 */
[----:B------:R-:W-:Y:S01]  /*1f10*/  LOP3.LUT R6, R6, UR4, RZ, 0x3c, !PT ;  /* 0x0000000406067c12 */ /* 0x000fe2000f8e3cff */
[----:B------:R-:W-:Y:S07]  /*1f20*/  @P2 BRA `(.L_x_33) ;  /* 0xfffffffc004c2947 */ /* 0x000fee000383ffff */
.L_x_26:
[----:B------:R-:W1:Y:S01]  /*1f30*/  LDC R0, c[0x0][0x28c] ;  /* 0x0000a300ff007b82 */ /* 0x000e620000000800 */
[----:B------:R2:W-:Y:S01]  /*1f40*/  SYNCS.ARRIVE.TRANS64.A1T0 RZ, [R95+UR47], RZ ;  /* 0x000000ff5fff79a7 */ /* 0x0005e2000810002f */
[----:B-1----:R-:W-:-:S13]  /*1f50*/  ISETP.GE.AND P1, PT, R0, 0x1, PT ;  /* 0x000000010000780c */ /* 0x002fda0003f26270 */
[----:B--2---:R-:W-:Y:S05]  /*1f60*/  @!P1 BRA `(.L_x_34) ;  /* 0x0000000000449947 */ /* 0x004fea0003800000 */
[----:B------:R-:W-:Y:S05]  /*1f70*/  @!P0 BRA `(.L_x_35) ;  /* 0x0000000000048947 */ /* 0x000fea0003800000 */
[----:B------:R-:W-:Y:S01]  /*1f80*/  BPT.TRAP 0x1 ;  /* 0x000000040000795c */ /* 0x000fe20000300000 */
.L_x_35:
[----:B------:R-:W-:-:S13]  /*1f90*/  ISETP.NE.AND P0, PT, R99, RZ, PT ;  /* 0x000000ff6300720c */ /* 0x000fda0003f05270 */
[----:B------:R-:W-:-:S05]  /*1fa0*/  VOTEU.ANY UP0, P0 ;  /* 0x00000000003f7886 */ /* 0x000fca0000000100 */
[----:B------:R-:W-:-:S06]  /*1fb0*/  @UP0 UIADD3 UR4, UR43, UR38, URZ ;  /* 0x000000262b040290 */ /* 0x000fcc000fffe03f */
[----:B------:R-:W-:Y:S02]  /*1fc0*/  IMAD.U32 R4, RZ, RZ, UR4 ;  /* 0x00000004ff047e24 */ /* 0x000fe4000f8e00ff */
[----:B------:R-:W-:Y:S02]  /*1fd0*/  IMAD.U32 R3, RZ, RZ, UR4 ;  /* 0x00000004ff037e24 */ /* 0x000fe4000f8e00ff */
[----:B------:R-:W-:-:S05]  /*1fe0*/  @P0 IMAD.WIDE.U32 R4, R4, 0x38e38e39, RZ ;  /* 0x38e38e3904040825 */ /* 0x000fca00078e00ff */
[----:B------:R-:W-:-:S05]  /*1ff0*/  @P0 SHF.R.U32.HI R0, RZ, 0x2, R5 ;  /* 0x00000002ff000819 */ /* 0x000fca0000011605 */
[----:B------:R-:W-:-:S05]  /*2000*/  @P0 IMAD R0, R0, -0x12, R3 ;  /* 0xffffffee00000824 */ /* 0x000fca00078e0203 */
[----:B------:R-:W-:-:S05]  /*2010*/  @P0 LEA R0, R0, UR41, 0x3 ;  /* 0x0000002900000c11 */ /* 0x000fca000f8e18ff */
[----:B------:R-:W-:-:S05]  /*2020*/  @P0 VIADD R3, R0, 0x90 ;  /* 0x0000009000030836 */ /* 0x000fca0000000000 */
[----:B------:R-:W-:-:S04]  /*2030*/  @P0 PRMT R3, R88, 0x654, R3 ;  /* 0x0000065458030816 */ /* 0x000fc80000000003 */
[----:B------:R1:W-:Y:S01]  /*2040*/  @P0 SYNCS.ARRIVE.TRANS64.RED.A1T0 RZ, [R3+URZ], RZ ;  /* 0x000000ff03ff09a7 */ /* 0x0003e2000810043f */
[----:B------:R-:W-:-:S13]  /*2050*/  ISETP.GT.U32.AND P0, PT, R16, 0x1, PT ;  /* 0x000000011000780c */ /* 0x000fda0003f04070 */
[----:B-1----:R-:W-:Y:S05]  /*2060*/  @P0 BRA `(.L_x_34) ;  /* 0x0000000000040947 */ /* 0x002fea0003800000 */
[----:B------:R-:W-:Y:S01]  /*2070*/  BPT.TRAP 0x1 ;  /* 0x000000040000795c */ /* 0x000fe20000300000 */
.L_x_34:
[----:B------:R-:W-:Y:S01]  /*2080*/  SHF.L.U32 R3, R103, 0x1f, RZ ;  /* 0x0000001f67037819 */ /* 0x000fe200000006ff */
[----:B------:R-:W-:Y:S01]  /*2090*/  UIADD3 UR38, UR46, UR38, URZ ;  /* 0x000000262e267290 */ /* 0x000fe2000fffe03f */
[----:B------:R-:W1:Y:S01]  /*20a0*/  LDC R0, c[0x0][0x288] ;  /* 0x0000a200ff007b82 */ /* 0x000e620000000800 */
[----:B------:R-:W-:Y:S01]  /*20b0*/  UISETP.GE.U32.AND UP1, UPT, UR46, 0x12, UPT ;  /* 0x000000122e00788c */ /* 0x000fe2000bf26070 */
[----:B------:R-:W-:Y:S01]  /*20c0*/  IMAD.SHL.U32 R10, R91, 0x2, RZ ;  /* 0x000000025b0a7824 */ /* 0x000fe200078e00ff */
[----:B------:R-:W-:Y:S02]  /*20d0*/  UISETP.GT.U32.AND UP0, UPT, UR38, 0x11, UPT ;  /* 0x000000112600788c */ /* 0x000fe4000bf04070 */
[----:B------:R-:W-:Y:S02]  /*20e0*/  UIMAD.WIDE.U32 UR4, UR38, 0x38e38e39, URZ ;  /* 0x38e38e39260478a5 */ /* 0x000fe4000f8e003f */
[----:B------:R-:W-:Y:S01]  /*20f0*/  UISETP.LT.U32.AND UP0, UPT, UR46, 0x12, UP0 ;  /* 0x000000122e00788c */ /* 0x000fe20008701070 */
[----:B------:R-:W2:Y:S01]  /*2100*/  SYNCS.PHASECHK.TRANS64.TRYWAIT P0, [R94+UR42+0x10], R3 ;  /* 0x000010035e0075a7 */ /* 0x000ea2000800016a */
[----:B------:R-:W-:Y:S01]  /*2110*/  USHF.R.U32.HI UR4, URZ, 0x2, UR5 ;  /* 0x000000023f047899 */ /* 0x000fe20008011605 */
[----:B------:R-:W-:Y:S01]  /*2120*/  SHF.R.S32.HI R11, RZ, 0x1f, R10 ;  /* 0x0000001fff0b7819 */ /* 0x000fe2000001140a */
[----:B------:R-:W-:-:S02]  /*2130*/  USEL UR6, URZ, 0x1, !UP0 ;  /* 0x000000013f067887 */ /* 0x000fc4000c000000 */
[----:B------:R-:W-:Y:S02]  /*2140*/  UIMAD UR38, UR4, -0x12, UR38 ;  /* 0xffffffee042678a4 */ /* 0x000fe4000f8e0226 */
[----:B------:R-:W-:-:S04]  /*2150*/  ULOP3.LUT UR39, UR39, UR6, URZ, 0x3c, !UPT ;  /* 0x0000000627277292 */ /* 0x000fc8000f8e3c3f */
[----:B------:R-:W-:Y:S01]  /*2160*/  @UP1 ULOP3.LUT UR39, UR39, 0x1, UR4, 0x78, !UPT ;  /* 0x0000000127271892 */ /* 0x000fe2000f8e7804 */
[----:B-12---:R-:W-:Y:S11]  /*2170*/  @!P0 BRA `(.L_x_36) ;  /* 0x0000006000508947 */ /* 0x006ff60003800000 */
.L_x_204:
[----:B------:R-:W-:Y:S01]  /*2180*/  IMAD.SHL.U32 R9, R19, 0x40, RZ ;  /* 0x0000004013097824 */ /* 0x000fe200078e00ff */
[----:B------:R-:W-:Y:S01]  /*2190*/  ULDC UR6, c[0x0][0x284] ;  /* 0x0000a10000067ab9 */ /* 0x000fe20000000800 */
[----:B------:R-:W-:Y:S01]  /*21a0*/  IMAD.SHL.U32 R20, R22, 0x80, RZ ;  /* 0x0000008016147824 */ /* 0x000fe200078e00ff */
[----:B0-----:R-:W-:Y:S01]  /*21b0*/  SHF.R.S32.HI R13, RZ, 0x1f, R2 ;  /* 0x0000001fff0d7819 */ /* 0x001fe20000011402 */
[----:B------:R-:W-:Y:S01]  /*21c0*/  ULDC.64 UR4, c[0x0][0x5d0] ;  /* 0x0001740000047ab9 */ /* 0x000fe20000000a00 */
[----:B------:R-:W-:Y:S01]  /*21d0*/  ISETP.GE.AND P0, PT, R9, UR6, PT ;  /* 0x0000000609007c0c */ /* 0x000fe2000bf06270 */
[----:B------:R-:W-:Y:S01]  /*21e0*/  IMAD.WIDE.U32 R4, R2, UR4, R10 ;  /* 0x0000000402047c25 */ /* 0x000fe2000f8e000a */
[----:B------:R-:W-:Y:S02]  /*21f0*/  SHF.R.S32.HI R21, RZ, 0x1f, R20 ;  /* 0x0000001fff157819 */ /* 0x000fe40000011414 */
[C---:B------:R-:W-:Y:S01]  /*2200*/  ISETP.GE.OR P0, PT, R20.reuse, R0, P0 ;  /* 0x000000001400720c */ /* 0x040fe20000706670 */
[----:B-1----:R-:W-:Y:S01]  /*2210*/  IMAD R3, R13, UR4, RZ ;  /* 0x000000040d037c24 */ /* 0x002fe2000f8e02ff */
[----:B------:R-:W-:-:S03]  /*2220*/  IADD3 R4, P1, R20, R4, RZ ;  /* 0x0000000414047210 */ /* 0x000fc60007f3e0ff */
[----:B------:R-:W-:-:S05]  /*2230*/  IMAD R3, R2, UR5, R3 ;  /* 0x0000000502037c24 */ /* 0x000fca000f8e0203 */
[----:B------:R-:W-:-:S03]  /*2240*/  IADD3.X R5, R21, R5, R3, P1, !PT ;  /* 0x0000000515057210 */ /* 0x000fc60000ffe403 */
[----:B------:R-:W-:Y:S05]  /*2250*/  @P0 BRA `(.L_x_37) ;  /* 0x00000040001c0947 */ /* 0x000fea0003800000 */
[----:B------:R-:W0:Y:S01]  /*2260*/  LDC.64 R6, c[0x0][0x5c8] ;  /* 0x00017200ff067b82 */ /* 0x000e220000000a00 */
[----:B-----5:R-:W-:Y:S01]  /*2270*/  FSETP.NEU.AND P1, PT, R90, RZ, PT ;  /* 0x000000ff5a00720b */ /* 0x020fe20003f2d000 */
[----:B------:R-:W-:Y:S01]  /*2280*/  IMAD R3, R91, -0x2, R0 ;  /* 0xfffffffe5b037824 */ /* 0x000fe200078e0200 */
[----:B------:R-:W-:Y:S01]  /*2290*/  BSSY B0, `(.L_x_37) ;  /* 0x0000403000007945 */ /* 0x000fe20003800000 */
[----:B------:R-:W-:-:S04]  /*22a0*/  IMAD.WIDE R104, R19, 0x40, R92 ;  /* 0x0000004013687825 */ /* 0x000fc800078e025c */
[----:B------:R-:W-:Y:S02]  /*22b0*/  IMAD.IADD R3, R3, 0x1, -R20 ;  /* 0x0000000103037824 */ /* 0x000fe400078e0a14 */
[----:B------:R-:W-:-:S03]  /*22c0*/  IMAD.IADD R0, R98, 0x1, -R9 ;  /* 0x0000000162007824 */ /* 0x000fc600078e0a09 */
[----:B------:R-:W-:-:S04]  /*22d0*/  ISETP.GT.AND P0, PT, R3, RZ, PT ;  /* 0x000000ff0300720c */ /* 0x000fc80003f04270 */
[----:B------:R-:W-:Y:S01]  /*22e0*/  ISETP.GT.AND P3, PT, R0, RZ, P0 ;  /* 0x000000ff0000720c */ /* 0x000fe20000764270 */
[-C--:B0-----:R-:W-:Y:S02]  /*22f0*/  IMAD R8, R105, R6.reuse, RZ ;  /* 0x0000000669087224 */ /* 0x081fe400078e02ff */
[----:B------:R-:W-:-:S04]  /*2300*/  IMAD.WIDE.U32 R106, R104, R6, R4 ;  /* 0x00000006686a7225 */ /* 0x000fc800078e0004 */
[----:B------:R-:W-:-:S04]  /*2310*/  IMAD R5, R104, R7, R8 ;  /* 0x0000000768057224 */ /* 0x000fc800078e0208 */
[----:B------:R-:W-:Y:S01]  /*2320*/  IMAD.IADD R115, R107, 0x1, R5 ;  /* 0x000000016b737824 */ /* 0x000fe200078e0205 */
[----:B------:R-:W-:Y:S06]  /*2330*/  @!P1 BRA `(.L_x_38) ;  /* 0x0000002c00289947 */ /* 0x000fec0003800000 */
[----:B------:R-:W0:Y:S01]  /*2340*/  LDC.64 R108, c[0x0][0x5b8] ;  /* 0x00016e00ff6c7b82 */ /* 0x000e220000000a00 */
[----:B------:R-:W-:-:S07]  /*2350*/  ULDC.64 UR4, c[0x0][0x5c0] ;  /* 0x0001700000047ab9 */ /* 0x000fce0000000a00 */
[----:B------:R-:W1:Y:S08]  /*2360*/  LDC.64 R110, c[0x0][0x5b0] ;  /* 0x00016c00ff6e7b82 */ /* 0x000e700000000a00 */
[----:B------:R-:W2:Y:S01]  /*2370*/  LDC.64 R112, c[0x0][0x5a8] ;  /* 0x00016a00ff707b82 */ /* 0x000ea20000000a00 */
[-C--:B0-----:R-:W-:Y:S02]  /*2380*/  IMAD R8, R13, R108.reuse, RZ ;  /* 0x0000006c0d087224 */ /* 0x081fe400078e02ff */
[----:B------:R-:W-:-:S04]  /*2390*/  IMAD.WIDE.U32 R4, R2, R108, R10 ;  /* 0x0000006c02047225 */ /* 0x000fc800078e000a */
[----:B------:R-:W-:Y:S01]  /*23a0*/  IMAD R107, R2, R109, R8 ;  /* 0x0000006d026b7224 */ /* 0x000fe200078e0208 */
[----:B------:R-:W-:Y:S01]  /*23b0*/  IADD3 R12, P1, R20, R4, RZ ;  /* 0x00000004140c7210 */ /* 0x000fe20007f3e0ff */
[----:B-1----:R-:W-:-:S03]  /*23c0*/  IMAD R4, R105, R110, RZ ;  /* 0x0000006e69047224 */ /* 0x002fc600078e02ff */
[----:B------:R-:W-:Y:S01]  /*23d0*/  IADD3.X R13, R21, R5, R107, P1, !PT ;  /* 0x00000005150d7210 */ /* 0x000fe20000ffe46b */
[C---:B------:R-:W-:Y:S02]  /*23e0*/  IMAD R109, R104.reuse, R111, R4 ;  /* 0x0000006f686d7224 */ /* 0x040fe400078e0204 */
[----:B------:R-:W-:-:S04]  /*23f0*/  IMAD.WIDE.U32 R4, R104, R110, R12 ;  /* 0x0000006e68047225 */ /* 0x000fc800078e000c */
[----:B------:R-:W-:Y:S01]  /*2400*/  IMAD.IADD R5, R5, 0x1, R109 ;  /* 0x0000000105057824 */ /* 0x000fe200078e026d */
[----:B--2---:R-:W-:-:S04]  /*2410*/  LEA R14, P1, R4, R112, 0x1 ;  /* 0x00000070040e7211 */ /* 0x004fc800078208ff */
[----:B------:R-:W-:-:S05]  /*2420*/  LEA.HI.X R15, R4, R113, R5, 0x1, P1 ;  /* 0x00000071040f7211 */ /* 0x000fca00008f0c05 */
[----:B------:R0:W2:Y:S01]  /*2430*/  @P3 LDG.E.LTC128B.U16 R19, desc[UR36][R14.64] ;  /* 0x000000240e133981 */ /* 0x0000a2000c1e1520 */
[----:B------:R-:W-:Y:S01]  /*2440*/  IMAD.WIDE.U32 R4, R104, R110, R20 ;  /* 0x0000006e68047225 */ /* 0x000fe200078e0014 */
[----:B------:R-:W-:Y:S02]  /*2450*/  BSSY B1, `(.L_x_39) ;  /* 0x0000014000017945 */ /* 0x000fe40003800000 */
[----:B------:R-:W-:-:S04]  /*2460*/  IADD3 R100, P1, R10, R4, RZ ;  /* 0x000000040a647210 */ /* 0x000fc80007f3e0ff */
[----:B------:R-:W-:Y:S01]  /*2470*/  IADD3.X R101, R11, R109, R5, P1, !PT ;  /* 0x0000006d0b657210 */ /* 0x000fe20000ffe405 */
[----:B0-----:R-:W-:Y:S01]  /*2480*/  IMAD.SHL.U32 R14, R110, 0x8, RZ ;  /* 0x000000086e0e7824 */ /* 0x001fe200078e00ff */
[----:B------:R-:W-:Y:S02]  /*2490*/  LEA R8, P1, R106, UR4, 0x1 ;  /* 0x000000046a087c11 */ /* 0x000fe4000f8208ff */
[----:B------:R-:W-:Y:S01]  /*24a0*/  SHF.L.U64.HI R15, R110, 0x3, R111 ;  /* 0x000000036e0f7819 */ /* 0x000fe2000001026f */
[----:B------:R-:W-:-:S04]  /*24b0*/  IMAD.WIDE.U32 R100, R2, R108, R100 ;  /* 0x0000006c02647225 */ /* 0x000fc800078e0064 */
[----:B------:R-:W-:Y:S01]  /*24c0*/  IMAD.IADD R5, R107, 0x1, R101 ;  /* 0x000000016b057824 */ /* 0x000fe200078e0265 */
[----:B------:R-:W-:-:S04]  /*24d0*/  LEA R4, P4, R100, R112, 0x1 ;  /* 0x0000007064047211 */ /* 0x000fc800078808ff */
[----:B------:R-:W-:Y:S01]  /*24e0*/  LEA.HI.X R5, R100, R113, R5, 0x1, P4 ;  /* 0x0000007164057211 */ /* 0x000fe200020f0c05 */
[----:B--2---:R-:W-:-:S04]  /*24f0*/  IMAD.U32 R9, R19, 0x10000, RZ ;  /* 0x0001000013097824 */ /* 0x004fc800078e00ff */
[----:B------:R-:W-:-:S04]  /*2500*/  FMUL R9, R9, R90 ;  /* 0x0000005a09097220 */ /* 0x000fc80000400000 */
[----:B------:R-:W-:Y:S01]  /*2510*/  FFMA R24, R24, R89, R9 ;  /* 0x0000005918187223 */ /* 0x000fe20000000009 */
[----:B------:R-:W-:Y:S02]  /*2520*/  LEA.HI.X R9, R106, UR5, R115, 0x1, P1 ;  /* 0x000000056a097c11 */ /* 0x000fe400088f0c73 */
[----:B------:R-:W-:Y:S02]  /*2530*/  ISETP.GT.AND P1, PT, R3, 0x1, PT ;  /* 0x000000010300780c */ /* 0x000fe40003f24270 */
[----:B------:R-:W-:Y:S02]  /*2540*/  F2FP.BF16.F32.PACK_AB R24, RZ, R24 ;  /* 0x00000018ff18723e */ /* 0x000fe400000010ff */
[----:B------:R-:W-:-:S03]  /*2550*/  ISETP.GT.AND P2, PT, R0, RZ, P1 ;  /* 0x000000ff0000720c */ /* 0x000fc60000f44270 */
[----:B------:R0:W-:Y:S10]  /*2560*/  @P3 STG.E.U16 desc[UR36][R8.64], R24 ;  /* 0x0000001808003986 */ /* 0x0001f4000c101524 */
[----:B------:R-:W-:Y:S05]  /*2570*/  @!P2 BRA `(.L_x_40) ;  /* 0x000000000004a947 */ /* 0x000fea0003800000 */
[----:B------:R1:W5:Y:S02]  /*2580*/  LDG.E.LTC128B.U16 R19, desc[UR36][R4.64+0x2] ;  /* 0x0000022404137981 */ /* 0x000364000c1e1520 */
.L_x_40:
[----:B------:R-:W-:Y:S05]  /*2590*/  BSYNC B1 ;  /* 0x0000000000017941 */ /* 0x000fea0003800000 */
.L_x_39:
[----:B-----5:R-:W-:Y:S01]  /*25a0*/  IMAD.U32 R101, R19, 0x10000, RZ ;  /* 0x0001000013657824 */ /* 0x020fe200078e00ff */
[----:B------:R-:W-:Y:S01]  /*25b0*/  ISETP.GT.AND P0, PT, R0, 0x8, P0 ;  /* 0x000000080000780c */ /* 0x000fe20000704270 */
[----:B------:R-:W-:-:S04]  /*25c0*/  IMAD.WIDE.U32 R14, R104, R110, R14 ;  /* 0x0000006e680e7225 */ /* 0x000fc800078e000e */
[----:B------:R-:W-:Y:S01]  /*25d0*/  FMUL R22, R101, R90 ;  /* 0x0000005a65167220 */ /* 0x000fe20000400000 */
[----:B------:R-:W-:Y:S01]  /*25e0*/  IMAD.IADD R109, R109, 0x1, R15 ;  /* 0x000000016d6d7824 */ /* 0x000fe200078e020f */
[----:B------:R-:W-:Y:S02]  /*25f0*/  IADD3 R15, P3, R12, R14, RZ ;  /* 0x0000000e0c0f7210 */ /* 0x000fe40007f7e0ff */
[----:B------:R-:W-:-:S03]  /*2600*/  FFMA R22, R25, R89, R22 ;  /* 0x0000005919167223 */ /* 0x000fc60000000016 */
[----:B0-----:R-:W-:Y:S01]  /*2610*/  IMAD.X R24, R109, 0x1, R13, P3 ;  /* 0x000000016d187824 */ /* 0x001fe200018e060d */
[C---:B------:R-:W-:Y:S02]  /*2620*/  LEA R12, P3, R15.reuse, R112, 0x1 ;  /* 0x000000700f0c7211 */ /* 0x040fe400078608ff */
[----:B------:R-:W-:Y:S02]  /*2630*/  F2FP.BF16.F32.PACK_AB R22, RZ, R22 ;  /* 0x00000016ff16723e */ /* 0x000fe400000010ff */
[----:B------:R-:W-:Y:S02]  /*2640*/  LEA.HI.X R13, R15, R113, R24, 0x1, P3 ;  /* 0x000000710f0d7211 */ /* 0x000fe400018f0c18 */
[----:B------:R-:W-:Y:S02]  /*2650*/  PRMT R15, R22, 0x7610, R15 ;  /* 0x00007610160f7816 */ /* 0x000fe4000000000f */
[----:B------:R-:W-:-:S03]  /*2660*/  PRMT R22, R19, 0x7610, R22 ;  /* 0x0000761013167816 */ /* 0x000fc60000000016 */
[----:B------:R0:W-:Y:S04]  /*2670*/  @P2 STG.E.U16 desc[UR36][R8.64+0x2], R15 ;  /* 0x0000020f08002986 */ /* 0x0001e8000c101524 */
[----:B------:R-:W2:Y:S01]  /*2680*/  @P0 LDG.E.LTC128B.U16 R22, desc[UR36][R12.64] ;  /* 0x000000240c160981 */ /* 0x000ea2000c1e1520 */
[----:B------:R-:W-:Y:S01]  /*2690*/  IADD3 R14, P2, P3, R10, R14, R20 ;  /* 0x0000000e0a0e7210 */ /* 0x000fe20007b5e014 */
[----:B------:R-:W-:Y:S01]  /*26a0*/  BSSY B1, `(.L_x_41) ;  /* 0x0000011000017945 */ /* 0x000fe20003800000 */
[----:B------:R-:W-:Y:S02]  /*26b0*/  SHF.L.U64.HI R7, R6, 0x4, R7 ;  /* 0x0000000406077819 */ /* 0x000fe40000010207 */
[----:B------:R-:W-:Y:S02]  /*26c0*/  ISETP.GT.AND P1, PT, R0, 0x8, P1 ;  /* 0x000000080000780c */ /* 0x000fe40000f24270 */
[----:B0-----:R-:W-:-:S02]  /*26d0*/  IADD3.X R15, R11, R109, R21, P2, P3 ;  /* 0x0000006d0b0f7210 */ /* 0x001fc400017e6415 */
[----:B------:R-:W-:Y:S01]  /*26e0*/  LEA R10, P2, R6, R8, 0x4 ;  /* 0x00000008060a7211 */ /* 0x000fe200078420ff */
[----:B------:R-:W-:-:S04]  /*26f0*/  IMAD.WIDE.U32 R14, R2, R108, R14 ;  /* 0x0000006c020e7225 */ /* 0x000fc800078e000e */
[----:B------:R-:W-:Y:S01]  /*2700*/  IMAD.X R11, R7, 0x1, R9, P2 ;  /* 0x00000001070b7824 */ /* 0x000fe200010e0609 */
[----:B------:R-:W-:Y:S01]  /*2710*/  LEA R6, P3, R14, R112, 0x1 ;  /* 0x000000700e067211 */ /* 0x000fe200078608ff */
[----:B------:R-:W-:-:S05]  /*2720*/  IMAD.IADD R2, R107, 0x1, R15 ;  /* 0x000000016b027824 */ /* 0x000fca00078e020f */
[----:B------:R-:W-:Y:S01]  /*2730*/  LEA.HI.X R7, R14, R113, R2, 0x1, P3 ;  /* 0x000000710e077211 */ /* 0x000fe200018f0c02 */
[----:B--2---:R-:W-:-:S04]  /*2740*/  IMAD.U32 R19, R22, 0x10000, RZ ;  /* 0x0001000016137824 */ /* 0x004fc800078e00ff */
[----:B------:R-:W-:-:S04]  /*2750*/  FMUL R19, R19, R90 ;  /* 0x0000005a13137220 */ /* 0x000fc80000400000 */
[----:B------:R-:W-:-:S05]  /*2760*/  FFMA R19, R26, R89, R19 ;  /* 0x000000591a137223 */ /* 0x000fca0000000013 */
[----:B------:R-:W-:-:S05]  /*2770*/  F2FP.BF16.F32.PACK_AB R19, RZ, R19 ;  /* 0x00000013ff13723e */ /* 0x000fca00000010ff */
[----:B------:R0:W-:Y:S01]  /*2780*/  @P0 STG.E.U16 desc[UR36][R10.64], R19 ;  /* 0x000000130a000986 */ /* 0x0001e2000c101524 */
[----:B------:R-:W-:Y:S05]  /*2790*/  @!P1 BRA `(.L_x_42) ;  /* 0x0000000000049947 */ /* 0x000fea0003800000 */
[----:B------:R2:W5:Y:S02]  /*27a0*/  LDG.E.LTC128B.U16 R22, desc[UR36][R6.64+0x2] ;  /* 0x0000022406167981 */ /* 0x000564000c1e1520 */
.L_x_42:
[----:B------:R-:W-:Y:S05]  /*27b0*/  BSYNC B1 ;  /* 0x0000000000017941 */ /* 0x000fea0003800000 */
.L_x_41:
[----:B-----5:R-:W-:Y:S01]  /*27c0*/  IMAD.U32 R13, R22, 0x10000, RZ ;  /* 0x00010000160d7824 */ /* 0x020fe200078e00ff */
[----:B------:R-:W-:Y:S01]  /*27d0*/  ISETP.GT.AND P0, PT, R3, 0x8, PT ;  /* 0x000000080300780c */ /* 0x000fe20003f04270 */
[----:B------:R-:W-:Y:S02]  /*27e0*/  BSSY B1, `(.L_x_43) ;  /* 0x0000008000017945 */ /* 0x000fe40003800000 */
[----:B------:R-:W-:Y:S01]  /*27f0*/  FMUL R2, R13, R90 ;  /* 0x0000005a0d027220 */ /* 0x000fe20000400000 */
[----:B------:R-:W-:-:S03]  /*2800*/  ISETP.GT.AND P2, PT, R0, RZ, P0 ;  /* 0x000000ff0000720c */ /* 0x000fc60000744270 */
[----:B------:R-:W-:-:S05]  /*2810*/  FFMA R2, R27, R89, R2 ;  /* 0x000000591b027223 */ /* 0x000fca0000000002 */
[----:B------:R-:W-:-:S05]  /*2820*/  F2FP.BF16.F32.PACK_AB R2, RZ, R2 ;  /* 0x00000002ff02723e */ /* 0x000fca00000010ff */
[----:B------:R3:W-:Y:S01]  /*2830*/  @P1 STG.E.U16 desc[UR36][R10.64+0x2], R2 ;  /* 0x000002020a001986 */ /* 0x0007e2000c101524 */
[----:B------:R-:W-:Y:S05]  /*2840*/  @!P2 BRA `(.L_x_44) ;  /* 0x000000000004a947 */ /* 0x000fea0003800000 */
[----:B------:R4:W5:Y:S02]  /*2850*/  LDG.E.LTC128B.U16 R22, desc[UR36][R4.64+0x10] ;  /* 0x0000102404167981 */ /* 0x000964000c1e1520 */
.L_x_44:
[----:B------:R-:W-:Y:S05]  /*2860*/  BSYNC B1 ;  /* 0x0000000000017941 */ /* 0x000fea0003800000 */
.L_x_43:
        /* <DEDUP_REMOVED lines=10> */
.L_x_46:
[----:B------:R-:W-:Y:S05]  /*2910*/  BSYNC B1 ;  /* 0x0000000000017941 */ /* 0x000fea0003800000 */
.L_x_45:
[----:B0----5:R-:W-:Y:S01]  /*2920*/  IMAD.U32 R13, R22, 0x10000, RZ ;  /* 0x00010000160d7824 */ /* 0x021fe200078e00ff */
[----:B------:R-:W-:Y:S01]  /*2930*/  ISETP.GT.AND P0, PT, R0, 0x8, P0 ;  /* 0x000000080000780c */ /* 0x000fe20000704270 */
[----:B------:R-:W-:Y:S02]  /*2940*/  BSSY B1, `(.L_x_47) ;  /* 0x0000007000017945 */ /* 0x000fe40003800000 */
[----:B---3--:R-:W-:-:S04]  /*2950*/  FMUL R2, R13, R90 ;  /* 0x0000005a0d027220 */ /* 0x008fc80000400000 */
[----:B------:R-:W-:-:S05]  /*2960*/  FFMA R2, R29, R89, R2 ;  /* 0x000000591d027223 */ /* 0x000fca0000000002 */
[----:B------:R-:W-:-:S05]  /*2970*/  F2FP.BF16.F32.PACK_AB R2, RZ, R2 ;  /* 0x00000002ff02723e */ /* 0x000fca00000010ff */
[----:B------:R0:W-:Y:S01]  /*2980*/  @P3 STG.E.U16 desc[UR36][R8.64+0x12], R2 ;  /* 0x0000120208003986 */ /* 0x0001e2000c101524 */
[----:B------:R-:W-:Y:S05]  /*2990*/  @!P0 BRA `(.L_x_48) ;  /* 0x0000000000048947 */ /* 0x000fea0003800000 */
[----:B------:R3:W5:Y:S02]  /*29a0*/  LDG.E.LTC128B.U16 R22, desc[UR36][R6.64+0x10] ;  /* 0x0000102406167981 */ /* 0x000764000c1e1520 */
.L_x_48:
[----:B------:R-:W-:Y:S05]  /*29b0*/  BSYNC B1 ;  /* 0x0000000000017941 */ /* 0x000fea0003800000 */
.L_x_47:
[----:B-----5:R-:W-:Y:S01]  /*29c0*/  IMAD.U32 R13, R22, 0x10000, RZ ;  /* 0x00010000160d7824 */ /* 0x020fe200078e00ff */
[----:B------:R-:W-:Y:S01]  /*29d0*/  ISETP.GT.AND P1, PT, R0, 0x8, P1 ;  /* 0x000000080000780c */ /* 0x000fe20000f24270 */
[----:B------:R-:W-:Y:S02]  /*29e0*/  BSSY B1, `(.L_x_49) ;  /* 0x0000007000017945 */ /* 0x000fe40003800000 */
[----:B------:R-:W-:-:S04]  /*29f0*/  FMUL R13, R13, R90 ;  /* 0x0000005a0d0d7220 */ /* 0x000fc80000400000 */
[----:B------:R-:W-:-:S05]  /*2a00*/  FFMA R13, R30, R89, R13 ;  /* 0x000000591e0d7223 */ /* 0x000fca000000000d */
[----:B------:R-:W-:-:S05]  /*2a10*/  F2FP.BF16.F32.PACK_AB R13, RZ, R13 ;  /* 0x0000000dff0d723e */ /* 0x000fca00000010ff */
[----:B------:R0:W-:Y:S01]  /*2a20*/  @P0 STG.E.U16 desc[UR36][R10.64+0x10], R13 ;  /* 0x0000100d0a000986 */ /* 0x0001e2000c101524 */
[----:B------:R-:W-:Y:S05]  /*2a30*/  @!P1 BRA `(.L_x_50) ;  /* 0x0000000000049947 */ /* 0x000fea0003800000 */
[----:B------:R0:W5:Y:S02]  /*2a40*/  LDG.E.LTC128B.U16 R22, desc[UR36][R6.64+0x12] ;  /* 0x0000122406167981 */ /* 0x000164000c1e1520 */
.L_x_50:
[----:B------:R-:W-:Y:S05]  /*2a50*/  BSYNC B1 ;  /* 0x0000000000017941 */ /* 0x000fea0003800000 */
.L_x_49:
[----:B0----5:R-:W-:Y:S01]  /*2a60*/  IMAD.U32 R13, R22, 0x10000, RZ ;  /* 0x00010000160d7824 */ /* 0x021fe200078e00ff */
        /* <DEDUP_REMOVED lines=9> */
.L_x_52:
[----:B------:R-:W-:Y:S05]  /*2b00*/  BSYNC B1 ;  /* 0x0000000000017941 */ /* 0x000fea0003800000 */
.L_x_51:
        /* <DEDUP_REMOVED lines=10> */
.L_x_54:
[----:B------:R-:W-:Y:S05]  /*2bb0*/  BSYNC B1 ;  /* 0x0000000000017941 */ /* 0x000fea0003800000 */
.L_x_53:
[----:B0----5:R-:W-:Y:S01]  /*2bc0*/  IMAD.U32 R13, R22, 0x10000, RZ ;  /* 0x00010000160d7824 */ /* 0x021fe200078e00ff */
        /* <DEDUP_REMOVED lines=8> */
.L_x_56:
[----:B------:R-:W-:Y:S05]  /*2c50*/  BSYNC B1 ;  /* 0x0000000000017941 */ /* 0x000fea0003800000 */
.L_x_55:
        /* <DEDUP_REMOVED lines=9> */
.L_x_58:
[----:B------:R-:W-:Y:S05]  /*2cf0*/  BSYNC B1 ;  /* 0x0000000000017941 */ /* 0x000fea0003800000 */
.L_x_57:
        /* <DEDUP_REMOVED lines=10> */
.L_x_60:
[----:B------:R-:W-:Y:S05]  /*2da0*/  BSYNC B1 ;  /* 0x0000000000017941 */ /* 0x000fea0003800000 */
.L_x_59:
        /* <DEDUP_REMOVED lines=10> */
.L_x_62:
[----:B------:R-:W-:Y:S05]  /*2e50*/  BSYNC B1 ;  /* 0x0000000000017941 */ /* 0x000fea0003800000 */
.L_x_61:
        /* <DEDUP_REMOVED lines=9> */
.L_x_64:
[----:B------:R-:W-:Y:S05]  /*2ef0*/  BSYNC B1 ;  /* 0x0000000000017941 */ /* 0x000fea0003800000 */
.L_x_63:
        /* <DEDUP_REMOVED lines=9> */
.L_x_66:
[----:B------:R-:W-:Y:S05]  /*2f90*/  BSYNC B1 ;  /* 0x0000000000017941 */ /* 0x000fea0003800000 */
.L_x_65:
        /* <DEDUP_REMOVED lines=10> */
.L_x_68:
[----:B------:R-:W-:Y:S05]  /*3040*/  BSYNC B1 ;  /* 0x0000000000017941 */ /* 0x000fea0003800000 */
.L_x_67:
        /* <DEDUP_REMOVED lines=10> */
.L_x_70:
[----:B------:R-:W-:Y:S05]  /*30f0*/  BSYNC B1 ;  /* 0x0000000000017941 */ /* 0x000fea0003800000 */
.L_x_69:
        /* <DEDUP_REMOVED lines=9> */
.L_x_72:
[----:B------:R-:W-:Y:S05]  /*3190*/  BSYNC B1 ;  /* 0x0000000000017941 */ /* 0x000fea0003800000 */
.L_x_71:
        /* <DEDUP_REMOVED lines=9> */
.L_x_74:
[----:B------:R-:W-:Y:S05]  /*3230*/  BSYNC B1 ;  /* 0x0000000000017941 */ /* 0x000fea0003800000 */
.L_x_73:
        /* <DEDUP_REMOVED lines=10> */
.L_x_76:
[----:B------:R-:W-:Y:S05]  /*32e0*/  BSYNC B1 ;  /* 0x0000000000017941 */ /* 0x000fea0003800000 */
.L_x_75:
        /* <DEDUP_REMOVED lines=10> */
.L_x_78:
[----:B------:R-:W-:Y:S05]  /*3390*/  BSYNC B1 ;  /* 0x0000000000017941 */ /* 0x000fea0003800000 */
.L_x_77:
        /* <DEDUP_REMOVED lines=9> */
.L_x_80:
[----:B------:R-:W-:Y:S05]  /*3430*/  BSYNC B1 ;  /* 0x0000000000017941 */ /* 0x000fea0003800000 */
.L_x_79:
        /* <DEDUP_REMOVED lines=9> */
.L_x_82:
[----:B------:R-:W-:Y:S05]  /*34d0*/  BSYNC B1 ;  /* 0x0000000000017941 */ /* 0x000fea0003800000 */
.L_x_81:
        /* <DEDUP_REMOVED lines=10> */
.L_x_84:
[----:B------:R-:W-:Y:S05]  /*3580*/  BSYNC B1 ;  /* 0x0000000000017941 */ /* 0x000fea0003800000 */
.L_x_83:
        /* <DEDUP_REMOVED lines=10> */
.L_x_86:
[----:B------:R-:W-:Y:S05]  /*3630*/  BSYNC B1 ;  /* 0x0000000000017941 */ /* 0x000fea0003800000 */
.L_x_85:
        /* <DEDUP_REMOVED lines=9> */
.L_x_88:
[----:B------:R-:W-:Y:S05]  /*36d0*/  BSYNC B1 ;  /* 0x0000000000017941 */ /* 0x000fea0003800000 */
.L_x_87:
        /* <DEDUP_REMOVED lines=9> */
.L_x_90:
[----:B------:R-:W-:Y:S05]  /*3770*/  BSYNC B1 ;  /* 0x0000000000017941 */ /* 0x000fea0003800000 */
.L_x_89:
        /* <DEDUP_REMOVED lines=10> */
.L_x_92:
[----:B------:R-:W-:Y:S05]  /*3820*/  BSYNC B1 ;  /* 0x0000000000017941 */ /* 0x000fea0003800000 */
.L_x_91:
        /* <DEDUP_REMOVED lines=10> */
.L_x_94:
[----:B------:R-:W-:Y:S05]  /*38d0*/  BSYNC B1 ;  /* 0x0000000000017941 */ /* 0x000fea0003800000 */
.L_x_93:
        /* <DEDUP_REMOVED lines=9> */
.L_x_96:
[----:B------:R-:W-:Y:S05]  /*3970*/  BSYNC B1 ;  /* 0x0000000000017941 */ /* 0x000fea0003800000 */
.L_x_95:
        /* <DEDUP_REMOVED lines=9> */
.L_x_98:
[----:B------:R-:W-:Y:S05]  /*3a10*/  BSYNC B1 ;  /* 0x0000000000017941 */ /* 0x000fea0003800000 */
.L_x_97:
        /* <DEDUP_REMOVED lines=10> */
.L_x_100:
[----:B------:R-:W-:Y:S05]  /*3ac0*/  BSYNC B1 ;  /* 0x0000000000017941 */ /* 0x000fea0003800000 */
.L_x_99:
        /* <DEDUP_REMOVED lines=10> */
.L_x_102:
[----:B------:R-:W-:Y:S05]  /*3b70*/  BSYNC B1 ;  /* 0x0000000000017941 */ /* 0x000fea0003800000 */
.L_x_101:
        /* <DEDUP_REMOVED lines=9> */
.L_x_104:
[----:B------:R-:W-:Y:S05]  /*3c10*/  BSYNC B1 ;  /* 0x0000000000017941 */ /* 0x000fea0003800000 */
.L_x_103:
        /* <DEDUP_REMOVED lines=9> */
.L_x_106:
[----:B------:R-:W-:Y:S05]  /*3cb0*/  BSYNC B1 ;  /* 0x0000000000017941 */ /* 0x000fea0003800000 */
.L_x_105:
        /* <DEDUP_REMOVED lines=10> */
.L_x_108:
[----:B------:R-:W-:Y:S05]  /*3d60*/  BSYNC B1 ;  /* 0x0000000000017941 */ /* 0x000fea0003800000 */
.L_x_107:
        /* <DEDUP_REMOVED lines=10> */
.L_x_110:
[----:B------:R-:W-:Y:S05]  /*3e10*/  BSYNC B1 ;  /* 0x0000000000017941 */ /* 0x000fea0003800000 */
.L_x_109:
        /* <DEDUP_REMOVED lines=9> */
.L_x_112:
[----:B------:R-:W-:Y:S05]  /*3eb0*/  BSYNC B1 ;  /* 0x0000000000017941 */ /* 0x000fea0003800000 */
.L_x_111:
        /* <DEDUP_REMOVED lines=9> */
.L_x_114:
[----:B------:R-:W-:Y:S05]  /*3f50*/  BSYNC B1 ;  /* 0x0000000000017941 */ /* 0x000fea0003800000 */
.L_x_113:
        /* <DEDUP_REMOVED lines=10> */
.L_x_116:
[----:B------:R-:W-:Y:S05]  /*4000*/  BSYNC B1 ;  /* 0x0000000000017941 */ /* 0x000fea0003800000 */
.L_x_115:
        /* <DEDUP_REMOVED lines=10> */
.L_x_118:
[----:B------:R-:W-:Y:S05]  /*40b0*/  BSYNC B1 ;  /* 0x0000000000017941 */ /* 0x000fea0003800000 */
.L_x_117:
        /* <DEDUP_REMOVED lines=9> */
.L_x_120:
[----:B------:R-:W-:Y:S05]  /*4150*/  BSYNC B1 ;  /* 0x0000000000017941 */ /* 0x000fea0003800000 */
.L_x_119:
        /* <DEDUP_REMOVED lines=9> */
.L_x_122:
[----:B------:R-:W-:Y:S05]  /*41f0*/  BSYNC B1 ;  /* 0x0000000000017941 */ /* 0x000fea0003800000 */
.L_x_121:
        /* <DEDUP_REMOVED lines=10> */
.L_x_124:
[----:B------:R-:W-:Y:S05]  /*42a0*/  BSYNC B1 ;  /* 0x0000000000017941 */ /* 0x000fea0003800000 */
.L_x_123:
        /* <DEDUP_REMOVED lines=10> */
.L_x_126:
[----:B------:R-:W-:Y:S05]  /*4350*/  BSYNC B1 ;  /* 0x0000000000017941 */ /* 0x000fea0003800000 */
.L_x_125:
        /* <DEDUP_REMOVED lines=9> */
.L_x_128:
[----:B------:R-:W-:Y:S05]  /*43f0*/  BSYNC B1 ;  /* 0x0000000000017941 */ /* 0x000fea0003800000 */
.L_x_127:
        /* <DEDUP_REMOVED lines=9> */
.L_x_130:
[----:B------:R-:W-:Y:S05]  /*4490*/  BSYNC B1 ;  /* 0x0000000000017941 */ /* 0x000fea0003800000 */
.L_x_129:
        /* <DEDUP_REMOVED lines=10> */
.L_x_132:
[----:B------:R-:W-:Y:S05]  /*4540*/  BSYNC B1 ;  /* 0x0000000000017941 */ /* 0x000fea0003800000 */
.L_x_131:
        /* <DEDUP_REMOVED lines=10> */
.L_x_134:
[----:B------:R-:W-:Y:S05]  /*45f0*/  BSYNC B1 ;  /* 0x0000000000017941 */ /* 0x000fea0003800000 */
.L_x_133:
        /* <DEDUP_REMOVED lines=9> */
.L_x_136:
[----:B------:R-:W-:Y:S05]  /*4690*/  BSYNC B1 ;  /* 0x0000000000017941 */ /* 0x000fea0003800000 */
.L_x_135:
        /* <DEDUP_REMOVED lines=9> */
.L_x_138:
[----:B------:R-:W-:Y:S05]  /*4730*/  BSYNC B1 ;  /* 0x0000000000017941 */ /* 0x000fea0003800000 */
.L_x_137:
        /* <DEDUP_REMOVED lines=10> */
.L_x_140:
[----:B------:R-:W-:Y:S05]  /*47e0*/  BSYNC B1 ;  /* 0x0000000000017941 */ /* 0x000fea0003800000 */
.L_x_139:
        /* <DEDUP_REMOVED lines=10> */
.L_x_142:
[----:B------:R-:W-:Y:S05]  /*4890*/  BSYNC B1 ;  /* 0x0000000000017941 */ /* 0x000fea0003800000 */
.L_x_141:
        /* <DEDUP_REMOVED lines=9> */
.L_x_144:
[----:B------:R-:W-:Y:S05]  /*4930*/  BSYNC B1 ;  /* 0x0000000000017941 */ /* 0x000fea0003800000 */
.L_x_143:
        /* <DEDUP_REMOVED lines=9> */
.L_x_146:
[----:B------:R-:W-:Y:S05]  /*49d0*/  BSYNC B1 ;  /* 0x0000000000017941 */ /* 0x000fea0003800000 */
.L_x_145:
        /* <DEDUP_REMOVED lines=10> */
.L_x_148:
[----:B------:R-:W-:Y:S05]  /*4a80*/  BSYNC B1 ;  /* 0x0000000000017941 */ /* 0x000fea0003800000 */
.L_x_147:
        /* <DEDUP_REMOVED lines=10> */
.L_x_150:
[----:B------:R-:W-:Y:S05]  /*4b30*/  BSYNC B1 ;  /* 0x0000000000017941 */ /* 0x000fea0003800000 */
.L_x_149:
        /* <DEDUP_REMOVED lines=9> */
.L_x_152:
[----:B------:R-:W-:Y:S05]  /*4bd0*/  BSYNC B1 ;  /* 0x0000000000017941 */ /* 0x000fea0003800000 */
.L_x_151:
        /* <DEDUP_REMOVED lines=9> */
.L_x_154:
[----:B------:R-:W-:Y:S05]  /*4c70*/  BSYNC B1 ;  /* 0x0000000000017941 */ /* 0x000fea0003800000 */
.L_x_153:
        /* <DEDUP_REMOVED lines=10> */
.L_x_156:
[----:B------:R-:W-:Y:S05]  /*4d20*/  BSYNC B1 ;  /* 0x0000000000017941 */ /* 0x000fea0003800000 */
.L_x_155:
[----:B-----5:R-:W-:Y:S01]  /*4d30*/  IMAD.U32 R13, R22, 0x10000, RZ ;  /* 0x00010000160d7824 */ /* 0x020fe200078e00ff */
[----:B------:R-:W-:Y:S01]  /*4d40*/  ISETP.GT.AND P1, PT, R3, 0x79, PT ;  /* 0x000000790300780c */ /* 0x000fe20003f24270 */
[----:B0-----:R-:W-:Y:S01]  /*4d50*/  @P2 IMAD.MOV.U32 R2, RZ, RZ, R8 ;  /* 0x000000ffff022224 */ /* 0x001fe200078e0008 */
[----:B------:R-:W-:Y:S01]  /*4d60*/  BSSY B1, `(.L_x_157) ;  /* 0x0000009000017945 */ /* 0x000fe20003800000 */
[----:B------:R-:W-:Y:S01]  /*4d70*/  FMUL R13, R13, R90 ;  /* 0x0000005a0d0d7220 */ /* 0x000fe20000400000 */
[----:B------:R-:W-:Y:S01]  /*4d80*/  @P2 IMAD.MOV.U32 R3, RZ, RZ, R9 ;  /* 0x000000ffff032224 */ /* 0x000fe200078e0009 */
[----:B------:R-:W-:Y:S02]  /*4d90*/  ISETP.GT.AND P3, PT, R0, RZ, P1 ;  /* 0x000000ff0000720c */ /* 0x000fe40000f64270 */
[----:B------:R-:W-:-:S05]  /*4da0*/  FFMA R13, R84, R89, R13 ;  /* 0x00000059540d7223 */ /* 0x000fca000000000d */
[----:B------:R-:W-:-:S05]  /*4db0*/  F2FP.BF16.F32.PACK_AB R13, RZ, R13 ;  /* 0x0000000dff0d723e */ /* 0x000fca00000010ff */
[----:B------:R0:W-:Y:S01]  /*4dc0*/  @P2 STG.E.U16 desc[UR36][R2.64+0xf0], R13 ;  /* 0x0000f00d02002986 */ /* 0x0001e2000c101524 */
[----:B------:R-:W-:Y:S05]  /*4dd0*/  @!P3 BRA `(.L_x_158) ;  /* 0x000000000004b947 */ /* 0x000fea0003800000 */
[----:B------:R0:W5:Y:S02]  /*4de0*/  LDG.E.LTC128B.U16 R22, desc[UR36][R4.64+0xf2] ;  /* 0x0000f22404167981 */ /* 0x000164000c1e1520 */
.L_x_158:
[----:B------:R-:W-:Y:S05]  /*4df0*/  BSYNC B1 ;  /* 0x0000000000017941 */ /* 0x000fea0003800000 */
.L_x_157:
        /* <DEDUP_REMOVED lines=9> */
.L_x_160:
[----:B------:R-:W-:Y:S05]  /*4e90*/  BSYNC B1 ;  /* 0x0000000000017941 */ /* 0x000fea0003800000 */
.L_x_159:
[----:B-----5:R-:W-:Y:S01]  /*4ea0*/  IMAD.U32 R3, R22, 0x10000, RZ ;  /* 0x0001000016037824 */ /* 0x020fe200078e00ff */
[----:B------:R-:W-:Y:S01]  /*4eb0*/  ISETP.GT.AND P1, PT, R0, 0x8, P1 ;  /* 0x000000080000780c */ /* 0x000fe20000f24270 */
[----:B0-----:R-:W-:Y:S01]  /*4ec0*/  @P0 IMAD.MOV.U32 R2, RZ, RZ, R10 ;  /* 0x000000ffff020224 */ /* 0x001fe200078e000a */
[----:B------:R-:W-:Y:S01]  /*4ed0*/  BSSY B1, `(.L_x_161) ;  /* 0x0000009000017945 */ /* 0x000fe20003800000 */
[----:B------:R-:W-:-:S04]  /*4ee0*/  FMUL R3, R3, R90 ;  /* 0x0000005a03037220 */ /* 0x000fc80000400000 */
[----:B------:R-:W-:-:S05]  /*4ef0*/  FFMA R3, R86, R89, R3 ;  /* 0x0000005956037223 */ /* 0x000fca0000000003 */
[----:B------:R-:W-:-:S04]  /*4f00*/  F2FP.BF16.F32.PACK_AB R3, RZ, R3 ;  /* 0x00000003ff03723e */ /* 0x000fc800000010ff */
[----:B-1--4-:R-:W-:Y:S01]  /*4f10*/  PRMT R4, R3, 0x7610, R4 ;  /* 0x0000761003047816 */ /* 0x012fe20000000004 */
[----:B------:R-:W-:-:S05]  /*4f20*/  @P0 IMAD.MOV.U32 R3, RZ, RZ, R11 ;  /* 0x000000ffff030224 */ /* 0x000fca00078e000b */
[----:B------:R0:W-:Y:S01]  /*4f30*/  @P0 STG.E.U16 desc[UR36][R2.64+0xf0], R4 ;  /* 0x0000f00402000986 */ /* 0x0001e2000c101524 */
[----:B------:R-:W-:Y:S05]  /*4f40*/  @!P1 BRA `(.L_x_162) ;  /* 0x0000000000049947 */ /* 0x000fea0003800000 */
[----:B------:R1:W5:Y:S02]  /*4f50*/  LDG.E.LTC128B.U16 R22, desc[UR36][R6.64+0xf2] ;  /* 0x0000f22406167981 */ /* 0x000364000c1e1520 */
.L_x_162:
[----:B------:R-:W-:Y:S05]  /*4f60*/  BSYNC B1 ;  /* 0x0000000000017941 */ /* 0x000fea0003800000 */
.L_x_161:
[----:B------:R-:W-:Y:S05]  /*4f70*/  @!P1 BRA `(.L_x_163) ;  /* 0x0000001000d09947 */ /* 0x000fea0003800000 */
[----:B0----5:R-:W-:-:S04]  /*4f80*/  IMAD.U32 R3, R22, 0x10000, RZ ;  /* 0x0001000016037824 */ /* 0x021fc800078e00ff */
[----:B------:R-:W-:-:S04]  /*4f90*/  FMUL R0, R3, R90 ;  /* 0x0000005a03007220 */ /* 0x000fc80000400000 */
[----:B------:R-:W-:-:S05]  /*4fa0*/  FFMA R0, R87, R89, R0 ;  /* 0x0000005957007223 */ /* 0x000fca0000000000 */
[----:B------:R-:W-:-:S05]  /*4fb0*/  F2FP.BF16.F32.PACK_AB R0, RZ, R0 ;  /* 0x00000000ff00723e */ /* 0x000fca00000010ff */
[----:B------:R4:W-:Y:S01]  /*4fc0*/  STG.E.U16 desc[UR36][R10.64+0xf2], R0 ;  /* 0x0000f2000a007986 */ /* 0x0009e2000c101524 */
[----:B------:R-:W-:Y:S05]  /*4fd0*/  BRA `(.L_x_163) ;  /* 0x0000001000b87947 */ /* 0x000fea0003800000 */
.L_x_38:
[----:B------:R-:W-:Y:S01]  /*4fe0*/  ISETP.GT.AND P2, PT, R3, 0x1, PT ;  /* 0x000000010300780c */ /* 0x000fe20003f44270 */
[----:B------:R-:W-:Y:S01]  /*4ff0*/  ULDC.64 UR4, c[0x0][0x5c0] ;  /* 0x0001700000047ab9 */ /* 0x000fe20000000a00 */
[-C--:B------:R-:W-:Y:S01]  /*5000*/  FMUL R24, R24, R89.reuse ;  /* 0x0000005918187220 */ /* 0x080fe20000400000 */
[-C--:B------:R-:W-:Y:S01]  /*5010*/  FMUL R25, R25, R89.reuse ;  /* 0x0000005919197220 */ /* 0x080fe20000400000 */
[----:B------:R-:W-:Y:S01]  /*5020*/  ISETP.GT.AND P1, PT, R0, RZ, P2 ;  /* 0x000000ff0000720c */ /* 0x000fe20001724270 */
[-C--:B------:R-:W-:Y:S01]  /*5030*/  FMUL R26, R26, R89.reuse ;  /* 0x000000591a1a7220 */ /* 0x080fe20000400000 */
[----:B------:R-:W-:Y:S01]  /*5040*/  LEA R4, P4, R106, UR4, 0x1 ;  /* 0x000000046a047c11 */ /* 0x000fe2000f8808ff */
[-C--:B------:R-:W-:Y:S01]  /*5050*/  FMUL R27, R27, R89.reuse ;  /* 0x000000591b1b7220 */ /* 0x080fe20000400000 */
[----:B------:R-:W-:Y:S01]  /*5060*/  F2FP.BF16.F32.PACK_AB R24, RZ, R24 ;  /* 0x00000018ff18723e */ /* 0x000fe200000010ff */
[-C--:B------:R-:W-:Y:S01]  /*5070*/  FMUL R28, R28, R89.reuse ;  /* 0x000000591c1c7220 */ /* 0x080fe20000400000 */
[----:B------:R-:W-:Y:S01]  /*5080*/  LEA.HI.X R5, R106, UR5, R115, 0x1, P4 ;  /* 0x000000056a057c11 */ /* 0x000fe2000a0f0c73 */
[----:B------:R-:W-:Y:S01]  /*5090*/  FMUL R29, R29, R89 ;  /* 0x000000591d1d7220 */ /* 0x000fe20000400000 */
[----:B------:R-:W-:Y:S01]  /*50a0*/  F2FP.BF16.F32.PACK_AB R25, RZ, R25 ;  /* 0x00000019ff19723e */ /* 0x000fe200000010ff */
[-C--:B------:R-:W-:Y:S01]  /*50b0*/  FMUL R30, R30, R89.reuse ;  /* 0x000000591e1e7220 */ /* 0x080fe20000400000 */
[----:B------:R-:W-:Y:S01]  /*50c0*/  ISETP.GT.AND P2, PT, R0, 0x8, P2 ;  /* 0x000000080000780c */ /* 0x000fe20001744270 */
[----:B------:R-:W-:Y:S01]  /*50d0*/  @P3 STG.E.U16 desc[UR36][R4.64], R24 ;  /* 0x0000001804003986 */ /* 0x000fe2000c101524 */
[C---:B------:R-:W-:Y:S01]  /*50e0*/  SHF.L.U64.HI R7, R6.reuse, 0x4, R7 ;  /* 0x0000000406077819 */ /* 0x040fe20000010207 */
[-C--:B------:R-:W-:Y:S01]  /*50f0*/  FMUL R31, R31, R89.reuse ;  /* 0x000000591f1f7220 */ /* 0x080fe20000400000 */
[----:B------:R-:W-:Y:S01]  /*5100*/  LEA R6, P3, R6, R4, 0x4 ;  /* 0x0000000406067211 */ /* 0x000fe200078620ff */
[----:B------:R-:W-:Y:S01]  /*5110*/  @P1 STG.E.U16 desc[UR36][R4.64+0x2], R25 ;  /* 0x0000021904001986 */ /* 0x000fe2000c101524 */
[----:B------:R-:W-:Y:S01]  /*5120*/  ISETP.GT.AND P1, PT, R0, 0x8, P0 ;  /* 0x000000080000780c */ /* 0x000fe20000724270 */
[----:B------:R-:W-:Y:S01]  /*5130*/  FMUL R32, R32, R89 ;  /* 0x0000005920207220 */ /* 0x000fe20000400000 */
[----:B------:R-:W-:Y:S01]  /*5140*/  F2FP.BF16.F32.PACK_AB R26, RZ, R26 ;  /* 0x0000001aff1a723e */ /* 0x000fe200000010ff */
[----:B------:R-:W-:Y:S01]  /*5150*/  IMAD.X R7, R7, 0x1, R5, P3 ;  /* 0x0000000107077824 */ /* 0x000fe200018e0605 */
[----:B------:R-:W-:Y:S01]  /*5160*/  F2FP.BF16.F32.PACK_AB R27, RZ, R27 ;  /* 0x0000001bff1b723e */ /* 0x000fe200000010ff */
[-C--:B------:R-:W-:Y:S01]  /*5170*/  FMUL R33, R33, R89.reuse ;  /* 0x0000005921217220 */ /* 0x080fe20000400000 */
[----:B------:R-:W-:Y:S01]  /*5180*/  ISETP.GT.AND P0, PT, R3, 0x8, PT ;  /* 0x000000080300780c */ /* 0x000fe20003f04270 */
[-C--:B------:R-:W-:Y:S01]  /*5190*/  FMUL R34, R34, R89.reuse ;  /* 0x0000005922227220 */ /* 0x080fe20000400000 */
[----:B------:R-:W-:Y:S01]  /*51a0*/  F2FP.BF16.F32.PACK_AB R28, RZ, R28 ;  /* 0x0000001cff1c723e */ /* 0x000fe200000010ff */
[-C--:B------:R-:W-:Y:S01]  /*51b0*/  FMUL R35, R35, R89.reuse ;  /* 0x0000005923237220 */ /* 0x080fe20000400000 */
[----:B------:R-:W-:Y:S01]  /*51c0*/  ISETP.GT.AND P4, PT, R0, RZ, P0 ;  /* 0x000000ff0000720c */ /* 0x000fe20000784270 */
[----:B------:R-:W-:Y:S01]  /*51d0*/  FMUL R36, R36, R89 ;  /* 0x0000005924247220 */ /* 0x000fe20000400000 */
[----:B------:R-:W-:Y:S01]  /*51e0*/  F2FP.BF16.F32.PACK_AB R29, RZ, R29 ;  /* 0x0000001dff1d723e */ /* 0x000fe200000010ff */
[----:B------:R-:W-:Y:S01]  /*51f0*/  @P1 STG.E.U16 desc[UR36][R6.64], R26 ;  /* 0x0000001a06001986 */ /* 0x000fe2000c101524 */
[----:B------:R-:W-:Y:S01]  /*5200*/  ISETP.GT.AND P1, PT, R0, 0x8, P0 ;  /* 0x000000080000780c */ /* 0x000fe20000724270 */
[-C--:B------:R-:W-:Y:S01]  /*5210*/  FMUL R37, R37, R89.reuse ;  /* 0x0000005925257220 */ /* 0x080fe20000400000 */
[----:B------:R-:W-:Y:S01]  /*5220*/  F2FP.BF16.F32.PACK_AB R30, RZ, R30 ;  /* 0x0000001eff1e723e */ /* 0x000fe200000010ff */
[----:B------:R-:W-:Y:S01]  /*5230*/  @P2 STG.E.U16 desc[UR36][R6.64+0x2], R27 ;  /* 0x0000021b06002986 */ /* 0x000fe2000c101524 */
[----:B------:R-:W-:Y:S01]  /*5240*/  ISETP.GT.AND P2, PT, R3, 0x9, PT ;  /* 0x000000090300780c */ /* 0x000fe20003f44270 */
[----:B------:R-:W-:Y:S01]  /*5250*/  FMUL R38, R38, R89 ;  /* 0x0000005926267220 */ /* 0x000fe20000400000 */
[----:B------:R-:W-:Y:S01]  /*5260*/  F2FP.BF16.F32.PACK_AB R31, RZ, R31 ;  /* 0x0000001fff1f723e */ /* 0x000fe200000010ff */
[-C--:B------:R-:W-:Y:S01]  /*5270*/  FMUL R39, R39, R89.reuse ;  /* 0x0000005927277220 */ /* 0x080fe20000400000 */
[C---:B------:R-:W-:Y:S01]  /*5280*/  ISETP.GT.AND P3, PT, R0.reuse, RZ, P2 ;  /* 0x000000ff0000720c */ /* 0x040fe20001764270 */
[----:B------:R-:W-:Y:S01]  /*5290*/  @P4 STG.E.U16 desc[UR36][R4.64+0x10], R28 ;  /* 0x0000101c04004986 */ /* 0x000fe2000c101524 */
[----:B------:R-:W-:Y:S01]  /*52a0*/  ISETP.GT.AND P2, PT, R0, 0x8, P2 ;  /* 0x000000080000780c */ /* 0x000fe20001744270 */
        /* <DEDUP_REMOVED lines=8> */
[-C--:B------:R-:W-:Y:S01]  /*5330*/  FMUL R44, R44, R89.reuse ;  /* 0x000000592c2c7220 */ /* 0x080fe20000400000 */
[----:B------:R-:W-:Y:S01]  /*5340*/  F2FP.BF16.F32.PACK_AB R34, RZ, R34 ;  /* 0x00000022ff22723e */ /* 0x000fe200000010ff */
[----:B------:R-:W-:Y:S01]  /*5350*/  @P3 STG.E.U16 desc[UR36][R4.64+0x12], R29 ;  /* 0x0000121d04003986 */ /* 0x000fe2000c101524 */
[----:B------:R-:W-:Y:S01]  /*5360*/  ISETP.GT.AND P3, PT, R3, 0x11, PT ;  /* 0x000000110300780c */ /* 0x000fe20003f64270 */
[----:B------:R-:W-:Y:S01]  /*5370*/  FMUL R45, R45, R89 ;  /* 0x000000592d2d7220 */ /* 0x000fe20000400000 */
[----:B------:R-:W-:Y:S01]  /*5380*/  F2FP.BF16.F32.PACK_AB R35, RZ, R35 ;  /* 0x00000023ff23723e */ /* 0x000fe200000010ff */
[----:B------:R-:W-:Y:S01]  /*5390*/  @P1 STG.E.U16 desc[UR36][R6.64+0x10], R30 ;  /* 0x0000101e06001986 */ /* 0x000fe2000c101524 */
[----:B------:R-:W-:Y:S01]  /*53a0*/  ISETP.GT.AND P1, PT, R0, 0x8, P0 ;  /* 0x000000080000780c */ /* 0x000fe20000724270 */
[-C--:B------:R-:W-:Y:S01]  /*53b0*/  FMUL R46, R46, R89.reuse ;  /* 0x000000592e2e7220 */ /* 0x080fe20000400000 */
[----:B------:R-:W-:Y:S01]  /*53c0*/  ISETP.GT.AND P0, PT, R3, 0x18, PT ;  /* 0x000000180300780c */ /* 0x000fe20003f04270 */
[----:B------:R-:W-:Y:S01]  /*53d0*/  @P2 STG.E.U16 desc[UR36][R6.64+0x12], R31 ;  /* 0x0000121f06002986 */ /* 0x000fe2000c101524 */
[C---:B------:R-:W-:Y:S01]  /*53e0*/  ISETP.GT.AND P2, PT, R0.reuse, RZ, P3 ;  /* 0x000000ff0000720c */ /* 0x040fe20001f44270 */
[-C--:B------:R-:W-:Y:S01]  /*53f0*/  FMUL R47, R47, R89.reuse ;  /* 0x000000592f2f7220 */ /* 0x080fe20000400000 */
[C---:B------:R-:W-:Y:S01]  /*5400*/  ISETP.GT.AND P3, PT, R0.reuse, 0x8, P3 ;  /* 0x000000080000780c */ /* 0x040fe20001f64270 */
[----:B------:R-:W-:Y:S01]  /*5410*/  @P4 STG.E.U16 desc[UR36][R4.64+0x20], R32 ;  /* 0x0000202004004986 */ /* 0x000fe2000c101524 */
[----:B------:R-:W-:Y:S01]  /*5420*/  ISETP.GT.AND P4, PT, R0, RZ, P0 ;  /* 0x000000ff0000720c */ /* 0x000fe20000784270 */
[-C--:B------:R-:W-:Y:S01]  /*5430*/  FMUL R48, R48, R89.reuse ;  /* 0x0000005930307220 */ /* 0x080fe20000400000 */
[----:B------:R-:W-:Y:S01]  /*5440*/  F2FP.BF16.F32.PACK_AB R36, RZ, R36 ;  /* 0x00000024ff24723e */ /* 0x000fe200000010ff */
[----:B------:R-:W-:Y:S01]  /*5450*/  FMUL R49, R49, R89 ;  /* 0x0000005931317220 */ /* 0x000fe20000400000 */
[----:B------:R-:W-:Y:S01]  /*5460*/  F2FP.BF16.F32.PACK_AB R37, RZ, R37 ;  /* 0x00000025ff25723e */ /* 0x000fe200000010ff */
[-C--:B------:R-:W-:Y:S01]  /*5470*/  FMUL R50, R50, R89.reuse ;  /* 0x0000005932327220 */ /* 0x080fe20000400000 */
[----:B------:R-:W-:Y:S01]  /*5480*/  F2FP.BF16.F32.PACK_AB R38, RZ, R38 ;  /* 0x00000026ff26723e */ /* 0x000fe200000010ff */
[----:B------:R-:W-:Y:S01]  /*5490*/  FMUL R51, R51, R89 ;  /* 0x0000005933337220 */ /* 0x000fe20000400000 */
[----:B------:R-:W-:Y:S01]  /*54a0*/  F2FP.BF16.F32.PACK_AB R39, RZ, R39 ;  /* 0x00000027ff27723e */ /* 0x000fe200000010ff */
[----:B------:R-:W-:Y:S01]  /*54b0*/  @P2 STG.E.U16 desc[UR36][R4.64+0x22], R33 ;  /* 0x0000222104002986 */ /* 0x000fe2000c101524 */
[----:B------:R-:W-:Y:S01]  /*54c0*/  F2FP.BF16.F32.PACK_AB R40, RZ, R40 ;  /* 0x00000028ff28723e */ /* 0x000fe200000010ff */
[----:B------:R-:W-:Y:S01]  /*54d0*/  FMUL R52, R52, R89 ;  /* 0x0000005934347220 */ /* 0x000fe20000400000 */
[----:B------:R-:W-:Y:S01]  /*54e0*/  F2FP.BF16.F32.PACK_AB R41, RZ, R41 ;  /* 0x00000029ff29723e */ /* 0x000fe200000010ff */
[----:B------:R-:W-:Y:S01]  /*54f0*/  @P1 STG.E.U16 desc[UR36][R6.64+0x20], R34 ;  /* 0x0000202206001986 */ /* 0x000fe2000c101524 */
[----:B------:R-:W-:Y:S01]  /*5500*/  ISETP.GT.AND P1, PT, R0, 0x8, P0 ;  /* 0x000000080000780c */ /* 0x000fe20000724270 */
[-C--:B------:R-:W-:Y:S01]  /*5510*/  FMUL R53, R53, R89.reuse ;  /* 0x0000005935357220 */ /* 0x080fe20000400000 */
[C---:B------:R-:W-:Y:S01]  /*5520*/  ISETP.GT.AND P0, PT, R3.reuse, 0x20, PT ;  /* 0x000000200300780c */ /* 0x040fe20003f04270 */
[----:B------:R-:W-:Y:S01]  /*5530*/  @P3 STG.E.U16 desc[UR36][R6.64+0x22], R35 ;  /* 0x0000222306003986 */ /* 0x000fe2000c101524 */
[----:B------:R-:W-:Y:S01]  /*5540*/  ISETP.GT.AND P3, PT, R3, 0x19, PT ;  /* 0x000000190300780c */ /* 0x000fe20003f64270 */
[-C--:B------:R-:W-:Y:S01]  /*5550*/  FMUL R54, R54, R89.reuse ;  /* 0x0000005936367220 */ /* 0x080fe20000400000 */
[----:B------:R-:W-:Y:S01]  /*5560*/  F2FP.BF16.F32.PACK_AB R42, RZ, R42 ;  /* 0x0000002aff2a723e */ /* 0x000fe200000010ff */
[----:B------:R-:W-:Y:S01]  /*5570*/  @P4 STG.E.U16 desc[UR36][R4.64+0x30], R36 ;  /* 0x0000302404004986 */ /* 0x000fe2000c101524 */
[C---:B------:R-:W-:Y:S01]  /*5580*/  ISETP.GT.AND P2, PT, R0.reuse, RZ, P3 ;  /* 0x000000ff0000720c */ /* 0x040fe20001f44270 */
[-C--:B------:R-:W-:Y:S01]  /*5590*/  FMUL R55, R55, R89.reuse ;  /* 0x0000005937377220 */ /* 0x080fe20000400000 */
[----:B------:R-:W-:Y:S01]  /*55a0*/  ISETP.GT.AND P3, PT, R0, 0x8, P3 ;  /* 0x000000080000780c */ /* 0x000fe20001f64270 */
[-C--:B------:R-:W-:Y:S01]  /*55b0*/  FMUL R56, R56, R89.reuse ;  /* 0x0000005938387220 */ /* 0x080fe20000400000 */
[----:B------:R-:W-:Y:S01]  /*55c0*/  ISETP.GT.AND P4, PT, R0, RZ, P0 ;  /* 0x000000ff0000720c */ /* 0x000fe20000784270 */
[----:B------:R-:W-:Y:S01]  /*55d0*/  FMUL R57, R57, R89 ;  /* 0x0000005939397220 */ /* 0x000fe20000400000 */
[----:B------:R-:W-:Y:S01]  /*55e0*/  F2FP.BF16.F32.PACK_AB R43, RZ, R43 ;  /* 0x0000002bff2b723e */ /* 0x000fe200000010ff */
[-C--:B------:R-:W-:Y:S01]  /*55f0*/  FMUL R58, R58, R89.reuse ;  /* 0x000000593a3a7220 */ /* 0x080fe20000400000 */
[----:B------:R-:W-:Y:S01]  /*5600*/  F2FP.BF16.F32.PACK_AB R44, RZ, R44 ;  /* 0x0000002cff2c723e */ /* 0x000fe200000010ff */
[----:B------:R-:W-:Y:S01]  /*5610*/  FMUL R59, R59, R89 ;  /* 0x000000593b3b7220 */ /* 0x000fe20000400000 */
[----:B------:R-:W-:Y:S01]  /*5620*/  F2FP.BF16.F32.PACK_AB R45, RZ, R45 ;  /* 0x0000002dff2d723e */ /* 0x000fe200000010ff */
[----:B------:R-:W-:Y:S01]  /*5630*/  FMUL R60, R60, R89 ;  /* 0x000000593c3c7220 */ /* 0x000fe20000400000 */
[----:B------:R-:W-:Y:S01]  /*5640*/  F2FP.BF16.F32.PACK_AB R46, RZ, R46 ;  /* 0x0000002eff2e723e */ /* 0x000fe200000010ff */
[----:B------:R-:W-:Y:S01]  /*5650*/  @P2 STG.E.U16 desc[UR36][R4.64+0x32], R37 ;  /* 0x0000322504002986 */ /* 0x000fe2000c101524 */
[----:B------:R-:W-:Y:S01]  /*5660*/  F2FP.BF16.F32.PACK_AB R47, RZ, R47 ;  /* 0x0000002fff2f723e */ /* 0x000fe200000010ff */
[-C--:B------:R-:W-:Y:S01]  /*5670*/  FMUL R61, R61, R89.reuse ;  /* 0x000000593d3d7220 */ /* 0x080fe20000400000 */
[----:B------:R-:W-:Y:S01]  /*5680*/  F2FP.BF16.F32.PACK_AB R48, RZ, R48 ;  /* 0x00000030ff30723e */ /* 0x000fe200000010ff */
[----:B------:R-:W-:Y:S01]  /*5690*/  @P1 STG.E.U16 desc[UR36][R6.64+0x30], R38 ;  /* 0x0000302606001986 */ /* 0x000fe2000c101524 */
[----:B------:R-:W-:Y:S01]  /*56a0*/  ISETP.GT.AND P1, PT, R0, 0x8, P0 ;  /* 0x000000080000780c */ /* 0x000fe20000724270 */
[-C--:B------:R-:W-:Y:S01]  /*56b0*/  FMUL R62, R62, R89.reuse ;  /* 0x000000593e3e7220 */ /* 0x080fe20000400000 */
[C---:B------:R-:W-:Y:S01]  /*56c0*/  ISETP.GT.AND P0, PT, R3.reuse, 0x28, PT ;  /* 0x000000280300780c */ /* 0x040fe20003f04270 */
[----:B------:R-:W-:Y:S01]  /*56d0*/  @P3 STG.E.U16 desc[UR36][R6.64+0x32], R39 ;  /* 0x0000322706003986 */ /* 0x000fe2000c101524 */
[----:B------:R-:W-:Y:S01]  /*56e0*/  ISETP.GT.AND P3, PT, R3, 0x21, PT ;  /* 0x000000210300780c */ /* 0x000fe20003f64270 */
[----:B------:R-:W-:Y:S01]  /*56f0*/  FMUL R63, R63, R89 ;  /* 0x000000593f3f7220 */ /* 0x000fe20000400000 */
[----:B------:R-:W-:Y:S01]  /*5700*/  F2FP.BF16.F32.PACK_AB R49, RZ, R49 ;  /* 0x00000031ff31723e */ /* 0x000fe200000010ff */
[----:B------:R-:W-:Y:S01]  /*5710*/  @P4 STG.E.U16 desc[UR36][R4.64+0x40], R40 ;  /* 0x0000402804004986 */ /* 0x000fe2000c101524 */
[----:B------:R-:W-:Y:S01]  /*5720*/  ISETP.GT.AND P2, PT, R0, RZ, P3 ;  /* 0x000000ff0000720c */ /* 0x000fe20001f44270 */
[-C--:B------:R-:W-:Y:S01]  /*5730*/  FMUL R64, R64, R89.reuse ;  /* 0x0000005940407220 */ /* 0x080fe20000400000 */
[C---:B------:R-:W-:Y:S01]  /*5740*/  ISETP.GT.AND P3, PT, R0.reuse, 0x8, P3 ;  /* 0x000000080000780c */ /* 0x040fe20001f64270 */
[-C--:B------:R-:W-:Y:S01]  /*5750*/  FMUL R65, R65, R89.reuse ;  /* 0x0000005941417220 */ /* 0x080fe20000400000 */
        /* <DEDUP_REMOVED lines=62> */
[----:B------:R-:W-:-:S02]  /*5b40*/  F2FP.BF16.F32.PACK_AB R68, RZ, R68 ;  /* 0x00000044ff44723e */ /* 0x000fc400000010ff */
[----:B------:R-:W-:Y:S01]  /*5b50*/  F2FP.BF16.F32.PACK_AB R69, RZ, R69 ;  /* 0x00000045ff45723e */ /* 0x000fe200000010ff */
[----:B------:R-:W-:Y:S01]  /*5b60*/  @P1 STG.E.U16 desc[UR36][R6.64+0x60], R50 ;  /* 0x0000603206001986 */ /* 0x000fe2000c101524 */
[C---:B------:R-:W-:Y:S02]  /*5b70*/  ISETP.GT.AND P1, PT, R0.reuse, 0x8, P0 ;  /* 0x000000080000780c */ /* 0x040fe40000724270 */
[C---:B------:R-:W-:Y:S01]  /*5b80*/  ISETP.GT.AND P0, PT, R3.reuse, 0x40, PT ;  /* 0x000000400300780c */ /* 0x040fe20003f04270 */
[----:B------:R-:W-:Y:S01]  /*5b90*/  @P3 STG.E.U16 desc[UR36][R6.64+0x62], R51 ;  /* 0x0000623306003986 */ /* 0x000fe2000c101524 */
[----:B------:R-:W-:Y:S02]  /*5ba0*/  ISETP.GT.AND P3, PT, R3, 0x39, PT ;  /* 0x000000390300780c */ /* 0x000fe40003f64270 */
[----:B------:R-:W-:Y:S01]  /*5bb0*/  F2FP.BF16.F32.PACK_AB R70, RZ, R70 ;  /* 0x00000046ff46723e */ /* 0x000fe200000010ff */
[----:B------:R-:W-:Y:S01]  /*5bc0*/  @P4 STG.E.U16 desc[UR36][R4.64+0x70], R52 ;  /* 0x0000703404004986 */ /* 0x000fe2000c101524 */
[----:B------:R-:W-:-:S02]  /*5bd0*/  ISETP.GT.AND P2, PT, R0, RZ, P3 ;  /* 0x000000ff0000720c */ /* 0x000fc40001f44270 */
[C---:B------:R-:W-:Y:S02]  /*5be0*/  ISETP.GT.AND P3, PT, R0.reuse, 0x8, P3 ;  /* 0x000000080000780c */ /* 0x040fe40001f64270 */
[----:B------:R-:W-:Y:S02]  /*5bf0*/  ISETP.GT.AND P4, PT, R0, RZ, P0 ;  /* 0x000000ff0000720c */ /* 0x000fe40000784270 */
[----:B------:R-:W-:Y:S02]  /*5c00*/  F2FP.BF16.F32.PACK_AB R71, RZ, R71 ;  /* 0x00000047ff47723e */ /* 0x000fe400000010ff */
[----:B------:R-:W-:Y:S02]  /*5c10*/  F2FP.BF16.F32.PACK_AB R72, RZ, R72 ;  /* 0x00000048ff48723e */ /* 0x000fe400000010ff */
[----:B------:R-:W-:Y:S02]  /*5c20*/  F2FP.BF16.F32.PACK_AB R73, RZ, R73 ;  /* 0x00000049ff49723e */ /* 0x000fe400000010ff */
        /* <DEDUP_REMOVED lines=33> */
[----:B------:R-:W-:-:S03]  /*5e40*/  F2FP.BF16.F32.PACK_AB R87, RZ, R87 ;  /* 0x00000057ff57723e */ /* 0x000fc600000010ff */
[----:B------:R-:W-:Y:S04]  /*5e50*/  @P2 STG.E.U16 desc[UR36][R4.64+0x92], R61 ;  /* 0x0000923d04002986 */ /* 0x000fe8000c101524 */
[----:B------:R-:W-:Y:S01]  /*5e60*/  @P1 STG.E.U16 desc[UR36][R6.64+0x90], R62 ;  /* 0x0000903e06001986 */ /* 0x000fe2000c101524 */
[----:B------:R-:W-:Y:S02]  /*5e70*/  ISETP.GT.AND P1, PT, R0, 0x8, P0 ;  /* 0x000000080000780c */ /* 0x000fe40000724270 */
[C---:B------:R-:W-:Y:S01]  /*5e80*/  ISETP.GT.AND P0, PT, R3.reuse, 0x58, PT ;  /* 0x000000580300780c */ /* 0x040fe20003f04270 */
[----:B------:R-:W-:Y:S01]  /*5e90*/  @P3 STG.E.U16 desc[UR36][R6.64+0x92], R63 ;  /* 0x0000923f06003986 */ /* 0x000fe2000c101524 */
[----:B------:R-:W-:-:S03]  /*5ea0*/  ISETP.GT.AND P3, PT, R3, 0x51, PT ;  /* 0x000000510300780c */ /* 0x000fc60003f64270 */
[----:B------:R-:W-:Y:S01]  /*5eb0*/  @P4 STG.E.U16 desc[UR36][R4.64+0xa0], R64 ;  /* 0x0000a04004004986 */ /* 0x000fe2000c101524 */
[C---:B------:R-:W-:Y:S02]  /*5ec0*/  ISETP.GT.AND P2, PT, R0.reuse, RZ, P3 ;  /* 0x000000ff0000720c */ /* 0x040fe40001f44270 */
[C---:B------:R-:W-:Y:S02]  /*5ed0*/  ISETP.GT.AND P3, PT, R0.reuse, 0x8, P3 ;  /* 0x000000080000780c */ /* 0x040fe40001f64270 */
[----:B------:R-:W-:-:S09]  /*5ee0*/  ISETP.GT.AND P4, PT, R0, RZ, P0 ;  /* 0x000000ff0000720c */ /* 0x000fd20000784270 */
        /* <DEDUP_REMOVED lines=9> */
[C---:B------:R-:W-:Y:S02]  /*5f80*/  ISETP.GT.AND P3, PT, R0.reuse, RZ, P0 ;  /* 0x000000ff0000720c */ /* 0x040fe40000764270 */
[----:B------:R-:W-:-:S07]  /*5f90*/  ISETP.GT.AND P0, PT, R0, 0x8, P0 ;  /* 0x000000080000780c */ /* 0x000fce0000704270 */
[----:B------:R-:W-:Y:S04]  /*5fa0*/  @P2 STG.E.U16 desc[UR36][R4.64+0xb2], R69 ;  /* 0x0000b24504002986 */ /* 0x000fe8000c101524 */
[----:B------:R-:W-:Y:S01]  /*5fb0*/  @P1 STG.E.U16 desc[UR36][R6.64+0xb0], R70 ;  /* 0x0000b04606001986 */ /* 0x000fe2000c101524 */
[----:B------:R-:W-:-:S03]  /*5fc0*/  ISETP.GT.AND P1, PT, R3, 0x68, PT ;  /* 0x000000680300780c */ /* 0x000fc60003f24270 */
        /* <DEDUP_REMOVED lines=11> */
[C---:B------:R-:W-:Y:S02]  /*6080*/  ISETP.GT.AND P2, PT, R0.reuse, RZ, P0 ;  /* 0x000000ff0000720c */ /* 0x040fe40000744270 */
[----:B------:R-:W-:Y:S01]  /*6090*/  ISETP.GT.AND P0, PT, R0, 0x8, P0 ;  /* 0x000000080000780c */ /* 0x000fe20000704270 */
[----:B------:R-:W-:Y:S01]  /*60a0*/  @P3 STG.E.U16 desc[UR36][R4.64+0xd0], R76 ;  /* 0x0000d04c04003986 */ /* 0x000fe2000c101524 */
[----:B------:R-:W-:-:S04]  /*60b0*/  ISETP.GT.AND P3, PT, R3, 0x70, PT ;  /* 0x000000700300780c */ /* 0x000fc80003f64270 */
[C---:B------:R-:W-:Y:S02]  /*60c0*/  ISETP.GT.AND P4, PT, R0.reuse, RZ, P3 ;  /* 0x000000ff0000720c */ /* 0x040fe40001f84270 */
[----:B------:R-:W-:-:S03]  /*60d0*/  ISETP.GT.AND P3, PT, R0, 0x8, P3 ;  /* 0x000000080000780c */ /* 0x000fc60001f64270 */
[----:B------:R-:W-:Y:S01]  /*60e0*/  @P2 STG.E.U16 desc[UR36][R4.64+0xd2], R77 ;  /* 0x0000d24d04002986 */ /* 0x000fe2000c101524 */
[----:B------:R-:W-:-:S03]  /*60f0*/  ISETP.GT.AND P2, PT, R3, 0x79, PT ;  /* 0x000000790300780c */ /* 0x000fc60003f44270 */
[----:B------:R-:W-:Y:S01]  /*6100*/  @P1 STG.E.U16 desc[UR36][R6.64+0xd0], R78 ;  /* 0x0000d04e06001986 */ /* 0x000fe2000c101524 */
[----:B------:R-:W-:-:S03]  /*6110*/  ISETP.GT.AND P1, PT, R3, 0x78, PT ;  /* 0x000000780300780c */ /* 0x000fc60003f24270 */
[----:B------:R-:W-:Y:S01]  /*6120*/  @P0 STG.E.U16 desc[UR36][R6.64+0xd2], R79 ;  /* 0x0000d24f06000986 */ /* 0x000fe2000c101524 */
[----:B------:R-:W-:-:S03]  /*6130*/  ISETP.GT.AND P0, PT, R3, 0x71, PT ;  /* 0x000000710300780c */ /* 0x000fc60003f04270 */
[----:B------:R-:W-:Y:S01]  /*6140*/  @P4 STG.E.U16 desc[UR36][R4.64+0xe0], R80 ;  /* 0x0000e05004004986 */ /* 0x000fe2000c101524 */
[C---:B------:R-:W-:Y:S02]  /*6150*/  ISETP.GT.AND P4, PT, R0.reuse, RZ, P0 ;  /* 0x000000ff0000720c */ /* 0x040fe40000784270 */
[----:B------:R-:W-:-:S11]  /*6160*/  ISETP.GT.AND P0, PT, R0, 0x8, P0 ;  /* 0x000000080000780c */ /* 0x000fd60000704270 */
[----:B------:R-:W-:Y:S02]  /*6170*/  @P4 IMAD.MOV.U32 R2, RZ, RZ, R4 ;  /* 0x000000ffff024224 */ /* 0x000fe400078e0004 */
[----:B------:R-:W-:-:S05]  /*6180*/  @P4 IMAD.MOV.U32 R3, RZ, RZ, R5 ;  /* 0x000000ffff034224 */ /* 0x000fca00078e0005 */
[----:B------:R0:W-:Y:S01]  /*6190*/  @P4 STG.E.U16 desc[UR36][R2.64+0xe2], R81 ;  /* 0x0000e25102004986 */ /* 0x0001e2000c101524 */
[C---:B------:R-:W-:Y:S02]  /*61a0*/  ISETP.GT.AND P4, PT, R0.reuse, RZ, P2 ;  /* 0x000000ff0000720c */ /* 0x040fe40001784270 */
[----:B------:R-:W-:Y:S01]  /*61b0*/  ISETP.GT.AND P2, PT, R0, 0x8, P2 ;  /* 0x000000080000780c */ /* 0x000fe20001744270 */
[----:B0-----:R-:W-:Y:S02]  /*61c0*/  @P3 IMAD.MOV.U32 R2, RZ, RZ, R6 ;  /* 0x000000ffff023224 */ /* 0x001fe400078e0006 */
[----:B------:R-:W-:-:S05]  /*61d0*/  @P3 IMAD.MOV.U32 R3, RZ, RZ, R7 ;  /* 0x000000ffff033224 */ /* 0x000fca00078e0007 */
[----:B------:R0:W-:Y:S01]  /*61e0*/  @P3 STG.E.U16 desc[UR36][R2.64+0xe0], R82 ;  /* 0x0000e05202003986 */ /* 0x0001e2000c101524 */
[C---:B------:R-:W-:Y:S02]  /*61f0*/  ISETP.GT.AND P3, PT, R0.reuse, RZ, P1 ;  /* 0x000000ff0000720c */ /* 0x040fe40000f64270 */
[----:B------:R-:W-:Y:S01]  /*6200*/  ISETP.GT.AND P1, PT, R0, 0x8, P1 ;  /* 0x000000080000780c */ /* 0x000fe20000f24270 */
[----:B0-----:R-:W-:Y:S02]  /*6210*/  @P0 IMAD.MOV.U32 R2, RZ, RZ, R6 ;  /* 0x000000ffff020224 */ /* 0x001fe400078e0006 */
[----:B------:R-:W-:-:S05]  /*6220*/  @P0 IMAD.MOV.U32 R3, RZ, RZ, R7 ;  /* 0x000000ffff030224 */ /* 0x000fca00078e0007 */
[----:B------:R0:W-:Y:S03]  /*6230*/  @P0 STG.E.U16 desc[UR36][R2.64+0xe2], R83 ;  /* 0x0000e25302000986 */ /* 0x0001e6000c101524 */
[----:B0-----:R-:W-:Y:S02]  /*6240*/  @P3 IMAD.MOV.U32 R2, RZ, RZ, R4 ;  /* 0x000000ffff023224 */ /* 0x001fe400078e0004 */
[----:B------:R-:W-:-:S05]  /*6250*/  @P3 IMAD.MOV.U32 R3, RZ, RZ, R5 ;  /* 0x000000ffff033224 */ /* 0x000fca00078e0005 */
[----:B------:R0:W-:Y:S04]  /*6260*/  @P3 STG.E.U16 desc[UR36][R2.64+0xf0], R84 ;  /* 0x0000f05402003986 */ /* 0x0001e8000c101524 */
[----:B------:R1:W-:Y:S01]  /*6270*/  @P4 STG.E.U16 desc[UR36][R4.64+0xf2], R85 ;  /* 0x0000f25504004986 */ /* 0x0003e2000c101524 */
[----:B0-----:R-:W-:Y:S02]  /*6280*/  @P1 IMAD.MOV.U32 R2, RZ, RZ, R6 ;  /* 0x000000ffff021224 */ /* 0x001fe400078e0006 */
[----:B------:R-:W-:-:S05]  /*6290*/  @P1 IMAD.MOV.U32 R3, RZ, RZ, R7 ;  /* 0x000000ffff031224 */ /* 0x000fca00078e0007 */
[----:B------:R1:W-:Y:S04]  /*62a0*/  @P1 STG.E.U16 desc[UR36][R2.64+0xf0], R86 ;  /* 0x0000f05602001986 */ /* 0x0003e8000c101524 */
[----:B------:R1:W-:Y:S02]  /*62b0*/  @P2 STG.E.U16 desc[UR36][R6.64+0xf2], R87 ;  /* 0x0000f25706002986 */ /* 0x0003e4000c101524 */
.L_x_163:
[----:B------:R-:W-:Y:S05]  /*62c0*/  BSYNC B0 ;  /* 0x0000000000007941 */ /* 0x000fea0003800000 */
.L_x_37:
[----:B01----:R-:W2:Y:S01]  /*62d0*/  LDL.64 R2, [R1] ;  /* 0x0000000001027983 */ /* 0x003ea20000100a00 */
[----:B------:R-:W-:Y:S01]  /*62e0*/  ULDC.64 UR4, c[0x0][0x650] ;  /* 0x0001940000047ab9 */ /* 0x000fe20000000a00 */
[----:B------:R0:W-:Y:S01]  /*62f0*/  SYNCS.ARRIVE.TRANS64.A1T0 RZ, [R97+UR47], RZ ;  /* 0x000000ff61ff79a7 */ /* 0x0001e2000810002f */
[----:B----4-:R-:W-:Y:S01]  /*6300*/  PRMT R0, RZ, 0x7610, R0 ;  /* 0x00007610ff007816 */ /* 0x010fe20000000000 */
[----:B------:R-:W-:Y:S02]  /*6310*/  IMAD.MOV.U32 R19, RZ, RZ, -0x1 ;  /* 0xffffffffff137424 */ /* 0x000fe400078e00ff */
[----:B-----5:R-:W-:Y:S01]  /*6320*/  IMAD.MOV.U32 R22, RZ, RZ, -0x1 ;  /* 0xffffffffff167424 */ /* 0x020fe200078e00ff */
[----:B--2---:R-:W-:-:S04]  /*6330*/  LEA R18, P0, R2, R18, 0x1 ;  /* 0x0000001202127211 */ /* 0x004fc800078008ff */
[----:B------:R-:W-:Y:S01]  /*6340*/  LEA.HI.X R17, R2, R17, R23, 0x1, P0 ;  /* 0x0000001102117211 */ /* 0x000fe200000f0c17 */
[----:B------:R-:W-:Y:S01]  /*6350*/  IMAD.MOV.U32 R2, RZ, RZ, -0x1 ;  /* 0xffffffffff027424 */ /* 0x000fe200078e00ff */
[----:B------:R-:W-:-:S04]  /*6360*/  ISETP.GE.U32.AND P0, PT, R18, UR4, PT ;  /* 0x0000000412007c0c */ /* 0x000fc8000bf06070 */
[----:B------:R-:W-:-:S13]  /*6370*/  ISETP.GE.U32.AND.EX P0, PT, R17, UR5, PT, P0 ;  /* 0x0000000511007c0c */ /* 0x000fda000bf06100 */
[----:B0-----:R-:W-:Y:S05]  /*6380*/  @P0 BRA `(.L_x_164) ;  /* 0x0000000400700947 */ /* 0x001fea0003800000 */
[----:B------:R-:W0:Y:S01]  /*6390*/  S2R R10, SR_CTAID.X ;  /* 0x00000000000a7919 */ /* 0x000e220000002500 */
[----:B------:R-:W1:Y:S01]  /*63a0*/  LDC.64 R8, c[0x0][0x628] ;  /* 0x00018a00ff087b82 */ /* 0x000e620000000a00 */
[----:B------:R-:W-:Y:S01]  /*63b0*/  ULDC UR4, c[0x0][0x150] ;  /* 0x0000540000047ab9 */ /* 0x000fe20000000800 */
[----:B---3--:R-:W-:Y:S01]  /*63c0*/  IMAD.MOV.U32 R6, RZ, RZ, R18 ;  /* 0x000000ffff067224 */ /* 0x008fe200078e0012 */
[----:B------:R-:W2:Y:S01]  /*63d0*/  S2R R20, SR_CTAID.Y ;  /* 0x0000000000147919 */ /* 0x000ea20000002600 */
[----:B------:R-:W-:-:S04]  /*63e0*/  IMAD.MOV.U32 R7, RZ, RZ, R17 ;  /* 0x000000ffff077224 */ /* 0x000fc800078e0011 */
[----:B------:R-:W3:Y:S08]  /*63f0*/  LDC R15, c[0x0][0x144] ;  /* 0x00005100ff0f7b82 */ /* 0x000ef00000000800 */
[----:B------:R-:W4:Y:S08]  /*6400*/  LDC R0, c[0x0][0x630] ;  /* 0x00018c00ff007b82 */ /* 0x000f300000000800 */
[----:B------:R-:W2:Y:S01]  /*6410*/  LDC.64 R12, c[0x0][0x620] ;  /* 0x00018800ff0c7b82 */ /* 0x000ea20000000a00 */
[----:B-1----:R-:W-:-:S04]  /*6420*/  ISETP.NE.U32.AND P0, PT, R8, RZ, PT ;  /* 0x000000ff0800720c */ /* 0x002fc80003f05070 */
[----:B------:R-:W-:Y:S02]  /*6430*/  ISETP.NE.AND.EX P0, PT, R9, RZ, PT, P0 ;  /* 0x000000ff0900720c */ /* 0x000fe40003f05300 */
[----:B0-----:R-:W-:-:S05]  /*6440*/  I2FP.F32.U32 R2, R10 ;  /* 0x0000000a00027245 */ /* 0x001fca0000201000 */
[----:B------:R-:W-:-:S04]  /*6450*/  FMUL R2, R2, UR4 ;  /* 0x0000000402027c20 */ /* 0x000fc80008400000 */
[----:B------:R0:W1:Y:S02]  /*6460*/  F2I.U32.TRUNC.NTZ R14, R2 ;  /* 0x00000002000e7305 */ /* 0x000064000020f000 */
[----:B---34-:R-:W-:Y:S05]  /*6470*/  @!P0 BRA `(.L_x_165) ;  /* 0x0000000000288947 */ /* 0x018fea0003800000 */
[----:B------:R-:W3:Y:S02]  /*6480*/  LDC R3, c[0x0][0x634] ;  /* 0x00018d00ff037b82 */ /* 0x000ee40000000800 */
[----:B---3--:R-:W-:-:S05]  /*6490*/  IADD3 R7, P0, R18, R3, RZ ;  /* 0x0000000312077210 */ /* 0x008fca0007f1e0ff */
[----:B------:R-:W-:-:S04]  /*64a0*/  IMAD.X R11, RZ, RZ, R17, P0 ;  /* 0x000000ffff0b7224 */ /* 0x000fc800000e0611 */
[----:B0-----:R-:W-:-:S04]  /*64b0*/  IMAD.WIDE.U32 R2, R11, R8, RZ ;  /* 0x000000080b027225 */ /* 0x001fc800078e00ff */
[----:B------:R-:W-:-:S04]  /*64c0*/  IMAD.WIDE.U32 R4, P0, R7, R9, R2 ;  /* 0x0000000907047225 */ /* 0x000fc80007800002 */
[----:B------:R-:W-:-:S04]  /*64d0*/  IMAD.WIDE.U32 R2, R7, R8, RZ ;  /* 0x0000000807027225 */ /* 0x000fc800078e00ff */
[----:B------:R-:W-:Y:S01]  /*64e0*/  IMAD.X R7, RZ, RZ, RZ, P0 ;  /* 0x000000ffff077224 */ /* 0x000fe200000e06ff */
[----:B------:R-:W-:Y:S01]  /*64f0*/  IADD3 RZ, P0, R3, R4, RZ ;  /* 0x0000000403ff7210 */ /* 0x000fe20007f1e0ff */
[----:B------:R-:W-:-:S04]  /*6500*/  IMAD.MOV.U32 R6, RZ, RZ, R5 ;  /* 0x000000ffff067224 */ /* 0x000fc800078e0005 */
[----:B------:R-:W-:-:S08]  /*6510*/  IMAD.WIDE.U32.X R6, R11, R9, R6, P0 ;  /* 0x000000090b067225 */ /* 0x000fd000000e0406 */
.L_x_165:
[----:B------:R-:W3:Y:S01]  /*6520*/  LDC.64 R26, c[0x0][0x640] ;  /* 0x00019000ff1a7b82 */ /* 0x000ee20000000a00 */
[-C--:B------:R-:W-:Y:S01]  /*6530*/  SHF.R.U64 R11, R6, R0.reuse, R7 ;  /* 0x00000000060b7219 */ /* 0x080fe20000001207 */
[----:B------:R-:W-:Y:S01]  /*6540*/  IMAD.MOV.U32 R19, RZ, RZ, R17 ;  /* 0x000000ffff137224 */ /* 0x000fe200078e0011 */
[----:B------:R-:W-:Y:S01]  /*6550*/  SHF.R.U32.HI R0, RZ, R0, R7 ;  /* 0x00000000ff007219 */ /* 0x000fe20000011607 */
[----:B-1----:R-:W-:Y:S01]  /*6560*/  IMAD.MOV R14, RZ, RZ, -R14 ;  /* 0x000000ffff0e7224 */ /* 0x002fe200078e0a0e */
[----:B------:R-:W-:Y:S01]  /*6570*/  IADD3 R5, P0, RZ, -R11, RZ ;  /* 0x8000000bff057210 */ /* 0x000fe20007f1e0ff */
[----:B------:R-:W-:Y:S01]  /*6580*/  ULDC UR4, c[0x0][0x154] ;  /* 0x0000550000047ab9 */ /* 0x000fe20000000800 */
[----:B------:R-:W-:Y:S01]  /*6590*/  IMAD.MOV.U32 R7, RZ, RZ, 0x1 ;  /* 0x00000001ff077424 */ /* 0x000fe200078e00ff */
[----:B------:R-:W1:Y:S01]  /*65a0*/  LDC R4, c[0x0][0x618] ;  /* 0x00018600ff047b82 */ /* 0x000e620000000800 */
[----:B------:R-:W-:Y:S02]  /*65b0*/  IMAD R22, R15, R14, R10 ;  /* 0x0000000e0f167224 */ /* 0x000fe400078e020a */
[----:B------:R-:W-:-:S04]  /*65c0*/  IMAD.X R3, RZ, RZ, ~R0, P0 ;  /* 0x000000ffff037224 */ /* 0x000fc800000e0e00 */
[-C--:B--2---:R-:W-:Y:S01]  /*65d0*/  IMAD R0, R3, R12.reuse, RZ ;  /* 0x0000000c03007224 */ /* 0x084fe200078e02ff */
[----:B------:R-:W2:Y:S01]  /*65e0*/  LDC R6, c[0x0][0x608] ;  /* 0x00018200ff067b82 */ /* 0x000ea20000000800 */
[----:B0-----:R-:W-:-:S04]  /*65f0*/  IMAD.WIDE.U32 R2, R5, R12, R18 ;  /* 0x0000000c05027225 */ /* 0x001fc800078e0012 */
[----:B------:R-:W-:Y:S01]  /*6600*/  IMAD R5, R5, R13, R0 ;  /* 0x0000000d05057224 */ /* 0x000fe200078e0200 */
[----:B------:R-:W-:Y:S02]  /*6610*/  I2FP.F32.U32 R0, R20 ;  /* 0x0000001400007245 */ /* 0x000fe40000201000 */
[----:B------:R-:W0:Y:S01]  /*6620*/  LDC R24, c[0x0][0x658] ;  /* 0x00019600ff187b82 */ /* 0x000e220000000800 */
[----:B------:R-:W-:Y:S01]  /*6630*/  IMAD.IADD R3, R3, 0x1, R5 ;  /* 0x0000000103037824 */ /* 0x000fe200078e0205 */
[----:B---3--:R-:W-:Y:S01]  /*6640*/  ISETP.NE.U32.AND P0, PT, R26, RZ, PT ;  /* 0x000000ff1a00720c */ /* 0x008fe20003f05070 */
[----:B------:R-:W-:Y:S01]  /*6650*/  FMUL R0, R0, UR4 ;  /* 0x0000000400007c20 */ /* 0x000fe20008400000 */
[----:B------:R-:W-:Y:S02]  /*6660*/  IMAD.MOV.U32 R5, RZ, RZ, -0x1 ;  /* 0xffffffffff057424 */ /* 0x000fe400078e00ff */
[----:B------:R-:W-:Y:S01]  /*6670*/  ISETP.NE.AND.EX P0, PT, R27, RZ, PT, P0 ;  /* 0x000000ff1b00720c */ /* 0x000fe20003f05300 */
[----:B------:R3:W4:Y:S01]  /*6680*/  F2I.U32.TRUNC.NTZ R12, R0 ;  /* 0x00000000000c7305 */ /* 0x000722000020f000 */
[----:B------:R-:W3:Y:S01]  /*6690*/  LDC R15, c[0x0][0x148] ;  /* 0x00005200ff0f7b82 */ /* 0x000ee20000000800 */
[----:B-1----:R-:W-:-:S02]  /*66a0*/  SHF.R.U64 R10, R2, R4, R3 ;  /* 0x00000004020a7219 */ /* 0x002fc40000001203 */
[----:B------:R-:W-:-:S05]  /*66b0*/  SHF.R.U32.HI R3, RZ, R4, R3 ;  /* 0x00000004ff037219 */ /* 0x000fca0000011603 */
[----:B------:R-:W1:Y:S01]  /*66c0*/  LDC R14, c[0x0][0x600] ;  /* 0x00018000ff0e7b82 */ /* 0x000e620000000800 */
[-CC-:B--2---:R-:W-:Y:S02]  /*66d0*/  SHF.R.U64 R8, R10, R6.reuse, R3.reuse ;  /* 0x000000060a087219 */ /* 0x184fe40000001203 */
[----:B------:R-:W-:-:S05]  /*66e0*/  SHF.R.U32.HI R3, RZ, R6, R3 ;  /* 0x00000006ff037219 */ /* 0x000fca0000011603 */
[----:B------:R-:W2:Y:S01]  /*66f0*/  LDC R21, c[0x0][0x648] ;  /* 0x00019200ff157b82 */ /* 0x000ea20000000800 */
[-CC-:B0-----:R-:W-:Y:S02]  /*6700*/  SHF.R.U64 R13, R8, R24.reuse, R3.reuse ;  /* 0x00000018080d7219 */ /* 0x181fe40000001203 */
[-C--:B------:R-:W-:Y:S02]  /*6710*/  SHF.L.U32 R5, R5, R24.reuse, RZ ;  /* 0x0000001805057219 */ /* 0x080fe400000006ff */
[-C--:B------:R-:W-:Y:S01]  /*6720*/  SHF.R.U32.HI R3, RZ, R24.reuse, R3 ;  /* 0x00000018ff037219 */ /* 0x080fe20000011603 */
[----:B------:R-:W-:Y:S01]  /*6730*/  IMAD.MOV.U32 R2, RZ, RZ, R13 ;  /* 0x000000ffff027224 */ /* 0x000fe200078e000d */
[----:B------:R-:W-:Y:S01]  /*6740*/  SHF.L.U32 R24, R7, R24, RZ ;  /* 0x0000001807187219 */ /* 0x000fe200000006ff */
[----:B------:R-:W0:Y:S01]  /*6750*/  LDC R25, c[0x0][0x638] ;  /* 0x00018e00ff197b82 */ /* 0x000e220000000800 */
[----:B------:R-:W-:-:S07]  /*6760*/  LOP3.LUT R19, RZ, R5, RZ, 0x33, !PT ;  /* 0x00000005ff137212 */ /* 0x000fce00078e33ff */
[----:B------:R-:W0:Y:S01]  /*6770*/  LDC R28, c[0x0][0x610] ;  /* 0x00018400ff1c7b82 */ /* 0x000e220000000800 */
[----:B----4-:R-:W-:Y:S05]  /*6780*/  @!P0 BRA `(.L_x_166) ;  /* 0x0000000000288947 */ /* 0x010fea0003800000 */
[----:B---3--:R-:W3:Y:S02]  /*6790*/  LDC R0, c[0x0][0x64c] ;  /* 0x00019300ff007b82 */ /* 0x008ee40000000800 */
        /* <DEDUP_REMOVED lines=9> */
.L_x_166:
[----:B------:R-:W4:Y:S01]  /*6830*/  LDC R4, c[0x0][0x65c] ;  /* 0x00019700ff047b82 */ /* 0x000f220000000800 */
[----:B--23--:R-:W-:Y:S01]  /*6840*/  SHF.R.U64 R0, R2, R21, R3 ;  /* 0x0000001502007219 */ /* 0x00cfe20000001203 */
[----:B-1----:R-:W-:Y:S01]  /*6850*/  VIADD R3, R14, 0xffffffff ;  /* 0xffffffff0e037836 */ /* 0x002fe20000000000 */
[----:B------:R-:W-:Y:S01]  /*6860*/  LOP3.LUT R19, R8, R19, RZ, 0xc0, !PT ;  /* 0x0000001308137212 */ /* 0x000fe200078ec0ff */
[----:B------:R-:W-:Y:S02]  /*6870*/  IMAD.MOV R12, RZ, RZ, -R12 ;  /* 0x000000ffff0c7224 */ /* 0x000fe400078e0a0c */
[----:B------:R-:W-:Y:S01]  /*6880*/  IMAD.MOV R2, RZ, RZ, -R0 ;  /* 0x000000ffff027224 */ /* 0x000fe200078e0a00 */
[----:B------:R-:W-:Y:S01]  /*6890*/  LOP3.LUT R3, R10, R3, RZ, 0xc0, !PT ;  /* 0x000000030a037212 */ /* 0x000fe200078ec0ff */
[----:B------:R-:W-:Y:S02]  /*68a0*/  IMAD R19, R24, R0, R19 ;  /* 0x0000000018137224 */ /* 0x000fe400078e0213 */
[----:B0-----:R-:W-:-:S04]  /*68b0*/  IMAD R0, R2, R25, R13 ;  /* 0x0000001902007224 */ /* 0x001fc800078e020d */
[----:B------:R-:W-:Y:S01]  /*68c0*/  IMAD R2, R0, R14, R3 ;  /* 0x0000000e00027224 */ /* 0x000fe200078e0203 */
[----:B----4-:R-:W-:Y:S01]  /*68d0*/  ISETP.NE.AND P0, PT, R4, 0x1, PT ;  /* 0x000000010400780c */ /* 0x010fe20003f05270 */
[----:B------:R-:W-:-:S05]  /*68e0*/  IMAD.MOV.U32 R4, RZ, RZ, 0x1 ;  /* 0x00000001ff047424 */ /* 0x000fca00078e00ff */
[----:B------:R-:W-:-:S07]  /*68f0*/  PRMT R0, R4, 0x7610, R0 ;  /* 0x0000761004007816 */ /* 0x000fce0000000000 */
[----:B------:R-:W-:-:S04]  /*6900*/  @P0 IMAD R22, R15, R12, R20 ;  /* 0x0000000c0f160224 */ /* 0x000fc800078e0214 */
[----:B------:R-:W-:-:S05]  /*6910*/  IMAD R19, R19, R28, R22 ;  /* 0x0000001c13137224 */ /* 0x000fca00078e0216 */
[----:B------:R-:W-:Y:S02]  /*6920*/  SEL R22, R2, R19, !P0 ;  /* 0x0000001302167207 */ /* 0x000fe40004000000 */
[----:B------:R-:W-:Y:S01]  /*6930*/  SEL R19, R19, R2, !P0 ;  /* 0x0000000213137207 */ /* 0x000fe20004000000 */
[----:B------:R-:W-:-:S07]  /*6940*/  IMAD.MOV.U32 R2, RZ, RZ, R11 ;  /* 0x000000ffff027224 */ /* 0x000fce00078e000b */
.L_x_164:
[----:B------:R-:W-:Y:S02]  /*6950*/  LOP3.LUT P0, RZ, R0, 0xff, RZ, 0xc0, !PT ;  /* 0x000000ff00ff7812 */ /* 0x000fe4000780c0ff */
[----:B------:R-:W-:-:S11]  /*6960*/  LOP3.LUT R103, R103, 0x1, RZ, 0x3c, !PT ;  /* 0x0000000167677812 */ /* 0x000fd600078e3cff */
[----:B------:R-:W-:Y:S05]  /*6970*/  @P0 BRA `(.L_x_167) ;  /* 0xffffffac00c40947 */ /* 0x000fea000383ffff */
[----:B------:R-:W-:Y:S05]  /*6980*/  EXIT ;  /* 0x000000000000794d */ /* 0x000fea0003800000 */
.L_x_18:
[----:B------:R-:W-:-:S08]  /*6990*/  ISETP.NE.AND P0, PT, R5, RZ, PT ;  /* 0x000000ff0500720c */ /* 0x000fd00003f05270 */
[----:B0-2---:R-:W0:-:S00]  /*69a0*/  USETMAXREG.DEALLOC.CTAPOOL 0x28 ;  /* 0x00000028000079c8 */ /* 0x005e0000080e0500 */
[----:B------:R-:W-:Y:S05]  /*69b0*/  @P0 EXIT ;  /* 0x000000000000094d */ /* 0x000fea0003800000 */
[----:B0-----:R-:W-:Y:S01]  /*69c0*/  LOP3.LUT P0, RZ, R8, 0xff, RZ, 0xc0, !PT ;  /* 0x000000ff08ff7812 */ /* 0x001fe2000780c0ff */
[----:B------:R-:W-:Y:S02]  /*69d0*/  IMAD.MOV.U32 R0, RZ, RZ, 0x1 ;  /* 0x00000001ff007424 */ /* 0x000fe400078e00ff */
[----:B------:R-:W-:-:S10]  /*69e0*/  IMAD.MOV.U32 R8, RZ, RZ, RZ ;  /* 0x000000ffff087224 */ /* 0x000fd400078e00ff */
[----:B------:R-:W-:Y:S05]  /*69f0*/  @!P0 BRA `(.L_x_168) ;  /* 0x0000000c00388947 */ /* 0x000fea0003800000 */
[----:B------:R-:W0:Y:S01]  /*6a00*/  S2UR UR8, SR_CgaCtaId ;  /* 0x00000000000879c3 */ /* 0x000e220000008800 */
[----:B------:R-:W-:Y:S01]  /*6a10*/  LOP3.LUT P0, RZ, R4, 0x1f, RZ, 0xc0, !PT ;  /* 0x0000001f04ff7812 */ /* 0x000fe2000780c0ff */
[----:B------:R-:W-:Y:S01]  /*6a20*/  ULDC UR5, c[0x0][0x658] ;  /* 0x0001960000057ab9 */ /* 0x000fe20000000800 */
[----:B------:R-:W-:Y:S01]  /*6a30*/  UMOV UR6, 0xffffffff ;  /* 0xffffffff00067882 */ /* 0x000fe20000000000 */
[----:B------:R-:W-:Y:S01]  /*6a40*/  BSSY B0, `(.L_x_168) ;  /* 0x00000c9000007945 */ /* 0x000fe20003800000 */
[----:B------:R-:W-:Y:S01]  /*6a50*/  USHF.L.U32 UR6, UR6, UR5, URZ ;  /* 0x0000000506067299 */ /* 0x000fe2000800063f */
[C---:B------:R-:W-:Y:S01]  /*6a60*/  ISETP.NE.AND P2, PT, R3.reuse, RZ, PT ;  /* 0x000000ff0300720c */ /* 0x040fe20003f45270 */
[----:B------:R-:W-:Y:S01]  /*6a70*/  IMAD.MOV.U32 R9, RZ, RZ, 0x1 ;  /* 0x00000001ff097424 */ /* 0x000fe200078e00ff */
[----:B------:R-:W-:Y:S01]  /*6a80*/  ISETP.NE.OR P0, PT, R3, RZ, !P0 ;  /* 0x000000ff0300720c */ /* 0x000fe20004705670 */
[----:B------:R-:W-:Y:S01]  /*6a90*/  IMAD.MOV.U32 R0, RZ, RZ, 0x1 ;  /* 0x00000001ff007424 */ /* 0x000fe200078e00ff */
[----:B------:R-:W-:Y:S01]  /*6aa0*/  LOP3.LUT R6, R16, 0x2, RZ, 0xfc, !PT ;  /* 0x0000000210067812 */ /* 0x000fe200078efcff */
[----:B------:R-:W-:Y:S01]  /*6ab0*/  IMAD.MOV.U32 R8, RZ, RZ, RZ ;  /* 0x000000ffff087224 */ /* 0x000fe200078e00ff */
[----:B------:R-:W-:Y:S01]  /*6ac0*/  ULDC UR4, c[0x0][0x600] ;  /* 0x0001800000047ab9 */ /* 0x000fe20000000800 */
[----:B------:R-:W-:Y:S01]  /*6ad0*/  UMOV UR7, 0x1 ;  /* 0x0000000100077882 */ /* 0x000fe20000000000 */
[----:B------:R-:W-:-:S02]  /*6ae0*/  UIADD3 UR22, UR40, 0x1, URZ ;  /* 0x0000000128167890 */ /* 0x000fc4000fffe03f */
[----:B------:R-:W-:Y:S02]  /*6af0*/  UIADD3 UR15, UR4, -0x1, URZ ;  /* 0xffffffff040f7890 */ /* 0x000fe4000fffe03f */
[----:B------:R-:W-:Y:S02]  /*6b00*/  USHF.L.U32 UR17, UR7, UR5, URZ ;  /* 0x0000000507117299 */ /* 0x000fe4000800063f */
[----:B------:R-:W-:Y:S01]  /*6b10*/  ULOP3.LUT UR16, URZ, UR6, URZ, 0x33, !UPT ;  /* 0x000000063f107292 */ /* 0x000fe2000f8e333f */
[----:B------:R-:W-:Y:S01]  /*6b20*/  ULDC.64 UR20, c[0x0][0x198] ;  /* 0x0000660000147ab9 */ /* 0x000fe20000000a00 */
[----:B0-----:R-:W-:-:S10]  /*6b30*/  IMAD.U32 R7, RZ, RZ, UR8 ;  /* 0x00000008ff077e24 */ /* 0x001fd4000f8e00ff */
.L_x_180:
[----:B------:R-:W-:-:S03]  /*6b40*/  UMOV UR4, 0xffffffff ;  /* 0xffffffff00047882 */ /* 0x000fc60000000000 */
[----:B------:R-:W-:Y:S05]  /*6b50*/  BRA.DIV UR4, `(.L_x_169) ;  /* 0x0000001604ec7947 */ /* 0x000fea000b800000 */
[----:B------:R-:W-:-:S13]  /*6b60*/  ELECT P6, URZ, PT ;  /* 0x00000000003f782f */ /* 0x000fda00038c0000 */
.L_x_207:
[----:B------:R-:W0:Y:S01]  /*6b70*/  LDC R3, c[0x0][0x28c] ;  /* 0x0000a300ff037b82 */ /* 0x000e220000000800 */
[----:B------:R-:W-:Y:S01]  /*6b80*/  BSSY B1, `(.L_x_170) ;  /* 0x000003c000017945 */ /* 0x000fe20003800000 */
[----:B0-----:R-:W-:-:S13]  /*6b90*/  ISETP.LT.OR P6, PT, R3, 0x1, !P6 ;  /* 0x000000010300780c */ /* 0x001fda00077c1670 */
[----:B------:R-:W-:Y:S05]  /*6ba0*/  @P6 BRA `(.L_x_171) ;  /* 0x0000000000e46947 */ /* 0x000fea0003800000 */
[----:B------:R-:W-:Y:S02]  /*6bb0*/  IMAD R7, R19, 0x8, R7 ;  /* 0x0000000813077824 */ /* 0x000fe400078e0207 */
[----:B------:R-:W-:Y:S02]  /*6bc0*/  IMAD.SHL.U32 R22, R22, 0x80, RZ ;  /* 0x0000008016167824 */ /* 0x000fe400078e00ff */
[----:B------:R-:W-:Y:S02]  /*6bd0*/  IMAD.MOV.U32 R14, RZ, RZ, RZ ;  /* 0x000000ffff0e7224 */ /* 0x000fe400078e00ff */
[----:B------:R-:W-:Y:S02]  /*6be0*/  IMAD.U32 R15, RZ, RZ, UR22 ;  /* 0x00000016ff0f7e24 */ /* 0x000fe4000f8e00ff */
[----:B------:R-:W-:Y:S02]  /*6bf0*/  IMAD.MOV.U32 R3, RZ, RZ, R0 ;  /* 0x000000ffff037224 */ /* 0x000fe400078e0000 */
[----:B------:R-:W-:-:S02]  /*6c00*/  IMAD.MOV.U32 R4, RZ, RZ, R8 ;  /* 0x000000ffff047224 */ /* 0x000fc400078e0008 */
[----:B------:R-:W-:-:S07]  /*6c10*/  IMAD.SHL.U32 R11, R7, 0x8, RZ ;  /* 0x00000008070b7824 */ /* 0x000fce00078e00ff */
.L_x_175:
[----:B------:R-:W0:Y:S01]  /*6c20*/  S2UR UR4, SR_CgaCtaId ;  /* 0x00000000000479c3 */ /* 0x000e220000008800 */
[----:B------:R-:W-:Y:S02]  /*6c30*/  MOV R10, 0x400 ;  /* 0x00000400000a7802 */ /* 0x000fe40000000f00 */
[----:B------:R-:W-:Y:S01]  /*6c40*/  SHF.L.U32 R5, R3, 0x1f, RZ ;  /* 0x0000001f03057819 */ /* 0x000fe200000006ff */
[----:B0-----:R-:W-:-:S05]  /*6c50*/  IMAD.U32 R7, RZ, RZ, UR4 ;  /* 0x00000004ff077e24 */ /* 0x001fca000f8e00ff */
[----:B------:R-:W-:Y:S02]  /*6c60*/  LEA R13, R7, R10, 0x18 ;  /* 0x0000000a070d7211 */ /* 0x000fe400078ec0ff */
[----:B------:R-:W0:Y:S03]  /*6c70*/  @!P2 LDC R10, c[0x0][0x500] ;  /* 0x00014000ff0aab82 */ /* 0x000e260000000800 */
[----:B------:R-:W-:-:S04]  /*6c80*/  IMAD R12, R4, 0x8, R13 ;  /* 0x00000008040c7824 */ /* 0x000fc800078e020d */
[----:B------:R-:W1:Y:S02]  /*6c90*/  SYNCS.PHASECHK.TRANS64.TRYWAIT P1, [R12+URZ+0x90], R5 ;  /* 0x000090050c0075a7 */ /* 0x000e64000802017f */
[----:B-1----:R-:W-:Y:S05]  /*6ca0*/  @!P1 BRA `(.L_x_172) ;  /* 0x0000001400b89947 */ /* 0x002fea0003800000 */
.L_x_208:
[----:B-1----:R-:W-:Y:S01]  /*6cb0*/  PRMT R5, R6, 0x9910, RZ ;  /* 0x0000991006057816 */ /* 0x002fe200000000ff */
[----:B0-----:R0:W-:Y:S03]  /*6cc0*/  @!P2 SYNCS.ARRIVE.TRANS64 RZ, [R12+URZ], R10 ;  /* 0x0000000a0cffa9a7 */ /* 0x0011e6000800003f */
[----:B------:R-:W-:-:S13]  /*6cd0*/  ISETP.NE.AND P1, PT, R5, 0x2, PT ;  /* 0x000000020500780c */ /* 0x000fda0003f25270 */
[----:B0-----:R-:W-:Y:S05]  /*6ce0*/  @P1 BRA `(.L_x_173) ;  /* 0x0000000000041947 */ /* 0x001fea0003800000 */
[----:B------:R-:W-:Y:S01]  /*6cf0*/  BPT.TRAP 0x1 ;  /* 0x000000040000795c */ /* 0x000fe20000300000 */
.L_x_173:
[----:B------:R-:W-:Y:S05]  /*6d00*/  @P0 BRA `(.L_x_174) ;  /* 0x0000000000040947 */ /* 0x000fea0003800000 */
[----:B------:R-:W-:Y:S01]  /*6d10*/  BPT.TRAP 0x1 ;  /* 0x000000040000795c */ /* 0x000fe20000300000 */
.L_x_174:
[----:B------:R-:W-:Y:S01]  /*6d20*/  IMAD R5, R4, 0x8, R7 ;  /* 0x0000000804057824 */ /* 0x000fe200078e0207 */
[----:B------:R-:W-:Y:S01]  /*6d30*/  R2UR UR9, R12 ;  /* 0x000000000c0972ca */ /* 0x000fe200000e0000 */
[----:B------:R-:W-:Y:S01]  /*6d40*/  VIADD R15, R15, 0xffffffff ;  /* 0xffffffff0f0f7836 */ /* 0x000fe20000000000 */
[----:B------:R-:W-:Y:S01]  /*6d50*/  UIADD3 UR4, UP0, UR20, 0xf0, URZ ;  /* 0x000000f014047890 */ /* 0x000fe2000ff1e03f */
[----:B------:R-:W-:Y:S01]  /*6d60*/  IMAD.SHL.U32 R5, R5, 0x100, RZ ;  /* 0x0000010005057824 */ /* 0x000fe200078e00ff */
[----:B------:R-:W-:Y:S01]  /*6d70*/  R2UR UR11, R11 ;  /* 0x000000000b0b72ca */ /* 0x000fe200000e0000 */
[----:B------:R-:W-:Y:S01]  /*6d80*/  UIADD3 UR24, UP1, UR20, 0x1f0, URZ ;  /* 0x000001f014187890 */ /* 0x000fe2000ff3e03f */
[----:B------:R-:W-:Y:S01]  /*6d90*/  R2UR UR10, R14 ;  /* 0x000000000e0a72ca */ /* 0x000fe200000e0000 */
[--C-:B------:R-:W-:Y:S01]  /*6da0*/  IMAD R5, R5, 0x2, R13.reuse ;  /* 0x0000000205057824 */ /* 0x100fe200078e020d */
[----:B------:R-:W-:Y:S01]  /*6db0*/  R2UR UR12, R2 ;  /* 0x00000000020c72ca */ /* 0x000fe200000e0000 */
[----:B------:R-:W-:Y:S01]  /*6dc0*/  IMAD R13, R4, 0x2000, R13 ;  /* 0x00002000040d7824 */ /* 0x000fe200078e020d */
[----:B------:R-:W-:Y:S01]  /*6dd0*/  R2UR UR18, R22 ;  /* 0x00000000161272ca */ /* 0x000fe200000e0000 */
[----:B------:R-:W-:Y:S01]  /*6de0*/  VIADD R4, R4, 0x1 ;  /* 0x0000000104047836 */ /* 0x000fe20000000000 */
[----:B------:R-:W-:Y:S01]  /*6df0*/  R2UR UR5, R5 ;  /* 0x00000000050572ca */ /* 0x000fe200000e0000 */
[----:B------:R-:W-:Y:S01]  /*6e00*/  UIADD3.X UR25, URZ, UR21, URZ, UP1, !UPT ;  /* 0x000000153f197290 */ /* 0x000fe20008ffe43f */
[----:B------:R-:W-:Y:S01]  /*6e10*/  R2UR UR8, R13 ;  /* 0x000000000d0872ca */ /* 0x000fe200000e0000 */
[----:B------:R-:W-:Y:S01]  /*6e20*/  UMOV UR19, 0xff0000 ;  /* 0x00ff000000137882 */ /* 0x000fe20000000000 */
[----:B------:R-:W-:Y:S01]  /*6e30*/  ISETP.GT.AND P3, PT, R15, 0x1, PT ;  /* 0x000000010f00780c */ /* 0x000fe20003f64270 */
[----:B------:R-:W-:Y:S01]  /*6e40*/  UMOV UR6, 0x0 ;  /* 0x0000000000067882 */ /* 0x000fe20000000000 */
[----:B------:R-:W-:Y:S01]  /*6e50*/  UMOV UR7, 0x10000000 ;  /* 0x1000000000077882 */ /* 0x000fe20000000000 */
[----:B------:R-:W-:Y:S01]  /*6e60*/  ISETP.NE.AND P1, PT, R4, 0x12, PT ;  /* 0x000000120400780c */ /* 0x000fe20003f25270 */
[----:B------:R-:W-:-:S03]  /*6e70*/  VIADD R14, R14, 0x20 ;  /* 0x000000200e0e7836 */ /* 0x000fc60000000000 */
[----:B------:R-:W-:Y:S02]  /*6e80*/  SEL R10, RZ, 0x1, P1 ;  /* 0x00000001ff0a7807 */ /* 0x000fe40000800000 */
[----:B------:R-:W-:Y:S01]  /*6e90*/  UIADD3 UR13, UR5, 0x200, URZ ;  /* 0x00000200050d7890 */ /* 0x000fe2000fffe03f */
[----:B------:R-:W-:Y:S01]  /*6ea0*/  SEL R4, R4, RZ, P1 ;  /* 0x000000ff04047207 */ /* 0x000fe20000800000 */
[----:B------:R-:W-:Y:S01]  /*6eb0*/  UIADD3.X UR5, URZ, UR21, URZ, UP0, !UPT ;  /* 0x000000153f057290 */ /* 0x000fe200087fe43f */
[----:B------:R-:W-:Y:S01]  /*6ec0*/  LOP3.LUT R3, R3, R10, RZ, 0x3c, !PT ;  /* 0x0000000a03037212 */ /* 0x000fe200078e3cff */
[----:B------:R-:W-:-:S03]  /*6ed0*/  UIADD3 UR14, UR8, 0x12200, URZ ;  /* 0x00012200080e7890 */ /* 0x000fc6000fffe03f */
[----:B------:R-:W-:-:S04]  /*6ee0*/  UMOV UR8, UR13 ;  /* 0x0000000d00087c82 */ /* 0x000fc80008000000 */
[----:B------:R0:W-:Y:S02]  /*6ef0*/  UTMALDG.3D.MULTICAST [UR8], [UR4], UR19, desc[UR6] ;  /* 0x00000608040073b4 */ /* 0x0001e40008011813 */
[----:B0-----:R-:W-:Y:S01]  /*6f00*/  UMOV UR8, UR14 ;  /* 0x0000000e00087c82 */ /* 0x001fe20008000000 */
[----:B------:R-:W-:Y:S02]  /*6f10*/  UMOV UR11, UR18 ;  /* 0x00000012000b7c82 */ /* 0x000fe40008000000 */
[----:B------:R0:W-:Y:S02]  /*6f20*/  UTMALDG.3D [UR8], [UR24], desc[UR6] ;  /* 0x00000608180075b4 */ /* 0x0001e40008011000 */
[----:B0-----:R-:W-:Y:S05]  /*6f30*/  @P3 BRA `(.L_x_175) ;  /* 0xfffffffc00383947 */ /* 0x001fea000383ffff */
.L_x_171:
[----:B------:R-:W-:Y:S05]  /*6f40*/  BSYNC B1 ;  /* 0x0000000000017941 */ /* 0x000fea0003800000 */
.L_x_170:
[----:B------:R-:W2:Y:S01]  /*6f50*/  LDL.64 R12, [R1] ;  /* 0x00000000010c7983 */ /* 0x000ea20000100a00 */
[----:B------:R-:W-:Y:S01]  /*6f60*/  LOP3.LUT P4, RZ, R9, 0xff, RZ, 0xc0, !PT ;  /* 0x000000ff09ff7812 */ /* 0x000fe2000788c0ff */
[----:B------:R-:W-:Y:S01]  /*6f70*/  VIADD R8, R8, UR40 ;  /* 0x0000002808087c36 */ /* 0x000fe20008000000 */
[----:B------:R-:W-:Y:S01]  /*6f80*/  ULDC.64 UR4, c[0x0][0x650] ;  /* 0x0001940000047ab9 */ /* 0x000fe20000000a00 */
[----:B------:R-:W-:Y:S01]  /*6f90*/  IMAD.U32 R5, RZ, RZ, UR40 ;  /* 0x00000028ff057e24 */ /* 0x000fe2000f8e00ff */
[----:B------:R-:W-:Y:S01]  /*6fa0*/  UISETP.GE.U32.AND UP0, UPT, UR40, 0x12, UPT ;  /* 0x000000122800788c */ /* 0x000fe2000bf06070 */
[----:B------:R-:W-:Y:S01]  /*6fb0*/  BSSY B1, `(.L_x_176) ;  /* 0x000006f000017945 */ /* 0x000fe20003800000 */
[----:B------:R-:W-:Y:S01]  /*6fc0*/  ISETP.GT.U32.AND P1, PT, R8, 0x11, PT ;  /* 0x000000110800780c */ /* 0x000fe20003f24070 */
[----:B------:R-:W-:Y:S01]  /*6fd0*/  IMAD.MOV.U32 R19, RZ, RZ, -0x1 ;  /* 0xffffffffff137424 */ /* 0x000fe200078e00ff */
[----:B------:R-:W-:Y:S01]  /*6fe0*/  PRMT R9, RZ, 0x7610, R9 ;  /* 0x00007610ff097816 */ /* 0x000fe20000000009 */
[----:B------:R-:W-:Y:S01]  /*6ff0*/  IMAD.MOV.U32 R22, RZ, RZ, -0x1 ;  /* 0xffffffffff167424 */ /* 0x000fe200078e00ff */
[----:B------:R-:W-:-:S02]  /*7000*/  ISETP.LT.U32.AND P1, PT, R5, 0x12, P1 ;  /* 0x000000120500780c */ /* 0x000fc40000f21070 */
[----:B------:R-:W-:Y:S01]  /*7010*/  PLOP3.LUT P3, PT, PT, PT, UP0, 0x80, 0x0 ;  /* 0x000000000000781c */ /* 0x000fe20003f6f008 */
[----:B------:R-:W0:Y:S01]  /*7020*/  @P4 S2R R7, SR_CgaCtaId ;  /* 0x0000000000074919 */ /* 0x000e220000008800 */
[----:B------:R-:W-:-:S04]  /*7030*/  @P4 MOV R2, 0x400 ;  /* 0x0000040000024802 */ /* 0x000fc80000000f00 */
[----:B0-----:R-:W-:Y:S01]  /*7040*/  @P4 LEA R4, R7, R2, 0x18 ;  /* 0x0000000207044211 */ /* 0x001fe200078ec0ff */
[----:B------:R-:W-:-:S03]  /*7050*/  IMAD.WIDE.U32 R2, R8, 0x38e38e39, RZ ;  /* 0x38e38e3908027825 */ /* 0x000fc600078e00ff */
[----:B------:R0:W-:Y:S01]  /*7060*/  @P4 SYNCS.ARRIVE.TRANS64.A1T0 RZ, [R4+URZ+0x158], RZ ;  /* 0x000158ff04ff49a7 */ /* 0x0001e2000810003f */
[----:B------:R-:W-:Y:S01]  /*7070*/  IMAD.MOV.U32 R2, RZ, RZ, -0x1 ;  /* 0xffffffffff027424 */ /* 0x000fe200078e00ff */
[----:B------:R-:W-:Y:S02]  /*7080*/  SHF.R.U32.HI R5, RZ, 0x2, R3 ;  /* 0x00000002ff057819 */ /* 0x000fe40000011603 */
[----:B------:R-:W-:-:S03]  /*7090*/  SEL R3, RZ, 0x1, !P1 ;  /* 0x00000001ff037807 */ /* 0x000fc60004800000 */
[----:B------:R-:W-:Y:S01]  /*70a0*/  IMAD R8, R5, -0x12, R8 ;  /* 0xffffffee05087824 */ /* 0x000fe200078e0208 */
[----:B------:R-:W-:Y:S02]  /*70b0*/  LOP3.LUT R0, R0, R3, RZ, 0x3c, !PT ;  /* 0x0000000300007212 */ /* 0x000fe400078e3cff */
[----:B------:R-:W-:Y:S02]  /*70c0*/  PRMT R3, RZ, 0x7610, R3 ;  /* 0x00007610ff037816 */ /* 0x000fe40000000003 */
[----:B------:R-:W-:Y:S02]  /*70d0*/  @P3 LOP3.LUT R0, R0, 0x1, R5, 0x78, !PT ;  /* 0x0000000100003812 */ /* 0x000fe400078e7805 */
[----:B--2---:R-:W-:-:S04]  /*70e0*/  IADD3 R18, P4, R18, R12, RZ ;  /* 0x0000000c12127210 */ /* 0x004fc80007f9e0ff */
[----:B------:R-:W-:Y:S01]  /*70f0*/  ISETP.GE.U32.AND P1, PT, R18, UR4, PT ;  /* 0x0000000412007c0c */ /* 0x000fe2000bf26070 */
[----:B------:R-:W-:-:S05]  /*7100*/  IMAD.X R17, R17, 0x1, R23, P4 ;  /* 0x0000000111117824 */ /* 0x000fca00020e0617 */
[----:B------:R-:W-:-:S13]  /*7110*/  ISETP.GE.U32.AND.EX P1, PT, R17, UR5, PT, P1 ;  /* 0x0000000511007c0c */ /* 0x000fda000bf26110 */
[----:B0-----:R-:W-:Y:S05]  /*7120*/  @P1 BRA `(.L_x_177) ;  /* 0x00000004005c1947 */ /* 0x001fea0003800000 */
[----:B------:R-:W0:Y:S01]  /*7130*/  S2R R12, SR_CTAID.X ;  /* 0x00000000000c7919 */ /* 0x000e220000002500 */
[----:B------:R-:W-:Y:S01]  /*7140*/  ULDC.64 UR4, c[0x0][0x628] ;  /* 0x00018a0000047ab9 */ /* 0x000fe20000000a00 */
[----:B------:R-:W1:Y:S01]  /*7150*/  LDC R13, c[0x0][0x144] ;  /* 0x00005100ff0d7b82 */ /* 0x000e620000000800 */
[----:B------:R-:W-:Y:S01]  /*7160*/  ISETP.NE.U32.AND P1, PT, RZ, UR4, PT ;  /* 0x00000004ff007c0c */ /* 0x000fe2000bf25070 */
[----:B------:R-:W2:Y:S01]  /*7170*/  S2R R10, SR_CTAID.Y ;  /* 0x00000000000a7919 */ /* 0x000ea20000002600 */
[----:B------:R-:W-:Y:S01]  /*7180*/  ULDC UR7, c[0x0][0x630] ;  /* 0x00018c0000077ab9 */ /* 0x000fe20000000800 */
[----:B------:R-:W-:Y:S01]  /*7190*/  ULDC UR8, c[0x0][0x150] ;  /* 0x0000540000087ab9 */ /* 0x000fe20000000800 */
[----:B------:R-:W-:Y:S01]  /*71a0*/  ISETP.NE.AND.EX P1, PT, RZ, UR5, PT, P1 ;  /* 0x00000005ff007c0c */ /* 0x000fe2000bf25310 */
[----:B------:R-:W-:Y:S02]  /*71b0*/  IMAD.MOV.U32 R2, RZ, RZ, R18 ;  /* 0x000000ffff027224 */ /* 0x000fe400078e0012 */
[----:B------:R-:W-:Y:S01]  /*71c0*/  IMAD.MOV.U32 R3, RZ, RZ, R17 ;  /* 0x000000ffff037224 */ /* 0x000fe200078e0011 */
[----:B0-----:R-:W-:-:S09]  /*71d0*/  I2FP.F32.U32 R14, R12 ;  /* 0x0000000c000e7245 */ /* 0x001fd20000201000 */
[----:B------:R-:W-:Y:S05]  /*71e0*/  @!P1 BRA `(.L_x_178) ;  /* 0x0000000000289947 */ /* 0x000fea0003800000 */
[----:B------:R-:W-:Y:S02]  /*71f0*/  ULDC UR6, c[0x0][0x634] ;  /* 0x00018d0000067ab9 */ /* 0x000fe40000000800 */
[----:B------:R-:W-:-:S05]  /*7200*/  IADD3 R3, P1, R18, UR6, RZ ;  /* 0x0000000612037c10 */ /* 0x000fca000ff3e0ff */
[----:B------:R-:W-:-:S04]  /*7210*/  IMAD.X R11, RZ, RZ, R17, P1 ;  /* 0x000000ffff0b7224 */ /* 0x000fc800008e0611 */
[----:B------:R-:W-:-:S04]  /*7220*/  IMAD.WIDE.U32 R4, R11, UR4, RZ ;  /* 0x000000040b047c25 */ /* 0x000fc8000f8e00ff */
[----:B------:R-:W-:-:S04]  /*7230*/  IMAD.WIDE.U32 R4, P1, R3, UR5, R4 ;  /* 0x0000000503047c25 */ /* 0x000fc8000f820004 */
[----:B------:R-:W-:-:S04]  /*7240*/  IMAD.WIDE.U32 R2, R3, UR4, RZ ;  /* 0x0000000403027c25 */ /* 0x000fc8000f8e00ff */
[----:B------:R-:W-:Y:S01]  /*7250*/  IMAD.MOV.U32 R2, RZ, RZ, R5 ;  /* 0x000000ffff027224 */ /* 0x000fe200078e0005 */
[----:B------:R-:W-:Y:S01]  /*7260*/  IADD3 RZ, P3, R3, R4, RZ ;  /* 0x0000000403ff7210 */ /* 0x000fe20007f7e0ff */
[----:B------:R-:W-:-:S04]  /*7270*/  IMAD.X R3, RZ, RZ, RZ, P1 ;  /* 0x000000ffff037224 */ /* 0x000fc800008e06ff */
[----:B------:R-:W-:-:S08]  /*7280*/  IMAD.WIDE.U32.X R2, R11, UR5, R2, P3 ;  /* 0x000000050b027c25 */ /* 0x000fd000098e0402 */
.L_x_178:
[----:B------:R-:W-:Y:S01]  /*7290*/  FMUL R14, R14, UR8 ;  /* 0x000000080e0e7c20 */ /* 0x000fe20008400000 */
[--C-:B------:R-:W-:Y:S01]  /*72a0*/  SHF.R.U64 R11, R2, UR7, R3.reuse ;  /* 0x00000007020b7c19 */ /* 0x100fe20008001203 */
[----:B------:R-:W-:Y:S01]  /*72b0*/  ULDC.64 UR4, c[0x0][0x620] ;  /* 0x0001880000047ab9 */ /* 0x000fe20000000a00 */
[----:B------:R-:W-:Y:S01]  /*72c0*/  SHF.R.U32.HI R2, RZ, UR7, R3 ;  /* 0x00000007ff027c19 */ /* 0x000fe20008011603 */
[----:B------:R-:W-:Y:S01]  /*72d0*/  IMAD.MOV.U32 R3, RZ, RZ, R17 ;  /* 0x000000ffff037224 */ /* 0x000fe200078e0011 */
[----:B------:R-:W-:Y:S01]  /*72e0*/  IADD3 R15, P1, RZ, -R11, RZ ;  /* 0x8000000bff0f7210 */ /* 0x000fe20007f3e0ff */
[----:B------:R-:W0:Y:S01]  /*72f0*/  F2I.U32.TRUNC.NTZ R14, R14 ;  /* 0x0000000e000e7305 */ /* 0x000e22000020f000 */
[----:B------:R-:W-:-:S03]  /*7300*/  ULDC.64 UR6, c[0x0][0x640] ;  /* 0x0001900000067ab9 */ /* 0x000fc60000000a00 */
[----:B------:R-:W-:Y:S01]  /*7310*/  IMAD.X R2, RZ, RZ, ~R2, P1 ;  /* 0x000000ffff027224 */ /* 0x000fe200008e0e02 */
[----:B------:R-:W-:-:S03]  /*7320*/  ISETP.NE.U32.AND P1, PT, RZ, UR6, PT ;  /* 0x00000006ff007c0c */ /* 0x000fc6000bf25070 */
[----:B------:R-:W-:Y:S01]  /*7330*/  IMAD R2, R2, UR4, RZ ;  /* 0x0000000402027c24 */ /* 0x000fe2000f8e02ff */
[----:B------:R-:W-:-:S03]  /*7340*/  ISETP.NE.AND.EX P1, PT, RZ, UR7, PT, P1 ;  /* 0x00000007ff007c0c */ /* 0x000fc6000bf25310 */
[C---:B------:R-:W-:Y:S01]  /*7350*/  IMAD R5, R15.reuse, UR5, R2 ;  /* 0x000000050f057c24 */ /* 0x040fe2000f8e0202 */
[----:B------:R-:W-:Y:S01]  /*7360*/  ULDC UR5, c[0x0][0x154] ;  /* 0x0000550000057ab9 */ /* 0x000fe20000000800 */
[----:B------:R-:W-:Y:S02]  /*7370*/  IMAD.MOV.U32 R2, RZ, RZ, R18 ;  /* 0x000000ffff027224 */ /* 0x000fe400078e0012 */
[----:B0-----:R-:W-:Y:S02]  /*7380*/  IMAD.MOV R4, RZ, RZ, -R14 ;  /* 0x000000ffff047224 */ /* 0x001fe400078e0a0e */
[----:B------:R-:W-:Y:S01]  /*7390*/  IMAD.WIDE.U32 R2, R15, UR4, R2 ;  /* 0x000000040f027c25 */ /* 0x000fe2000f8e0002 */
[----:B------:R-:W-:-:S03]  /*73a0*/  ULDC UR4, c[0x0][0x618] ;  /* 0x0001860000047ab9 */ /* 0x000fc60000000800 */
[----:B-1----:R-:W-:Y:S01]  /*73b0*/  IMAD R12, R13, R4, R12 ;  /* 0x000000040d0c7224 */ /* 0x002fe200078e020c */
[----:B--2---:R-:W-:Y:S01]  /*73c0*/  I2FP.F32.U32 R4, R10 ;  /* 0x0000000a00047245 */ /* 0x004fe20000201000 */
[----:B------:R-:W0:Y:S01]  /*73d0*/  LDC R13, c[0x0][0x148] ;  /* 0x00005200ff0d7b82 */ /* 0x000e220000000800 */
[----:B------:R-:W-:-:S03]  /*73e0*/  IMAD.IADD R3, R3, 0x1, R5 ;  /* 0x0000000103037824 */ /* 0x000fc600078e0205 */
[----:B------:R-:W-:Y:S02]  /*73f0*/  FMUL R4, R4, UR5 ;  /* 0x0000000504047c20 */ /* 0x000fe40008400000 */
[--C-:B------:R-:W-:Y:S02]  /*7400*/  SHF.R.U64 R14, R2, UR4, R3.reuse ;  /* 0x00000004020e7c19 */ /* 0x100fe40008001203 */
[----:B------:R-:W-:Y:S01]  /*7410*/  SHF.R.U32.HI R3, RZ, UR4, R3 ;  /* 0x00000004ff037c19 */ /* 0x000fe20008011603 */
[----:B------:R1:W2:Y:S01]  /*7420*/  F2I.U32.TRUNC.NTZ R20, R4 ;  /* 0x0000000400147305 */ /* 0x0002a2000020f000 */
[----:B------:R-:W-:Y:S02]  /*7430*/  ULDC UR4, c[0x0][0x608] ;  /* 0x0001820000047ab9 */ /* 0x000fe40000000800 */
[--C-:B------:R-:W-:Y:S02]  /*7440*/  SHF.R.U64 R19, R14, UR4, R3.reuse ;  /* 0x000000040e137c19 */ /* 0x100fe40008001203 */
[----:B------:R-:W-:Y:S01]  /*7450*/  SHF.R.U32.HI R2, RZ, UR4, R3 ;  /* 0x00000004ff027c19 */ /* 0x000fe20008011603 */
[----:B------:R-:W-:-:S03]  /*7460*/  ULDC UR4, c[0x0][0x658] ;  /* 0x0001960000047ab9 */ /* 0x000fc60000000800 */
[--C-:B------:R-:W-:Y:S02]  /*7470*/  SHF.R.U64 R15, R19, UR4, R2.reuse ;  /* 0x00000004130f7c19 */ /* 0x100fe40008001202 */
[----:B------:R-:W-:-:S03]  /*7480*/  SHF.R.U32.HI R21, RZ, UR4, R2 ;  /* 0x00000004ff157c19 */ /* 0x000fc60008011602 */
[----:B------:R-:W-:Y:S02]  /*7490*/  IMAD.MOV.U32 R2, RZ, RZ, R15 ;  /* 0x000000ffff027224 */ /* 0x000fe400078e000f */
[----:B------:R-:W-:Y:S01]  /*74a0*/  IMAD.MOV.U32 R3, RZ, RZ, R21 ;  /* 0x000000ffff037224 */ /* 0x000fe200078e0015 */
[----:B-12---:R-:W-:Y:S06]  /*74b0*/  @!P1 BRA `(.L_x_179) ;  /* 0x0000000000289947 */ /* 0x006fec0003800000 */
        /* <DEDUP_REMOVED lines=10> */
.L_x_179:
[----:B------:R-:W1:Y:S01]  /*7560*/  LDC R4, c[0x0][0x65c] ;  /* 0x00019700ff047b82 */ /* 0x000e620000000800 */
[----:B------:R-:W-:Y:S01]  /*7570*/  ULDC UR4, c[0x0][0x648] ;  /* 0x0001920000047ab9 */ /* 0x000fe20000000800 */
[----:B------:R-:W-:Y:S01]  /*7580*/  LOP3.LUT R19, R19, UR16, RZ, 0xc0, !PT ;  /* 0x0000001013137c12 */ /* 0x000fe2000f8ec0ff */
[----:B------:R-:W-:Y:S01]  /*7590*/  IMAD.MOV R20, RZ, RZ, -R20 ;  /* 0x000000ffff147224 */ /* 0x000fe200078e0a14 */
[----:B------:R-:W-:Y:S01]  /*75a0*/  SHF.R.U64 R2, R2, UR4, R3 ;  /* 0x0000000402027c19 */ /* 0x000fe20008001203 */
[----:B------:R-:W-:Y:S01]  /*75b0*/  ULDC UR4, c[0x0][0x638] ;  /* 0x00018e0000047ab9 */ /* 0x000fe20000000800 */
[----:B------:R-:W-:Y:S01]  /*75c0*/  LOP3.LUT R14, R14, UR15, RZ, 0xc0, !PT ;  /* 0x0000000f0e0e7c12 */ /* 0x000fe2000f8ec0ff */
[----:B------:R-:W-:Y:S01]  /*75d0*/  ULDC UR5, c[0x0][0x610] ;  /* 0x0001840000057ab9 */ /* 0x000fe20000000800 */
[----:B------:R-:W-:Y:S02]  /*75e0*/  IMAD.MOV.U32 R3, RZ, RZ, 0x1 ;  /* 0x00000001ff037424 */ /* 0x000fe400078e00ff */
[----:B------:R-:W-:Y:S01]  /*75f0*/  IMAD R19, R2, UR17, R19 ;  /* 0x0000001102137c24 */ /* 0x000fe2000f8e0213 */
[----:B-1----:R-:W-:Y:S01]  /*7600*/  ISETP.NE.AND P1, PT, R4, 0x1, PT ;  /* 0x000000010400780c */ /* 0x002fe20003f25270 */
[----:B------:R-:W-:-:S02]  /*7610*/  IMAD.MOV R4, RZ, RZ, -R2 ;  /* 0x000000ffff047224 */ /* 0x000fc400078e0a02 */
[----:B------:R-:W-:Y:S02]  /*7620*/  IMAD.MOV.U32 R2, RZ, RZ, R11 ;  /* 0x000000ffff027224 */ /* 0x000fe400078e000b */
[----:B------:R-:W-:Y:S01]  /*7630*/  IMAD R15, R4, UR4, R15 ;  /* 0x00000004040f7c24 */ /* 0x000fe2000f8e020f */
[----:B------:R-:W-:-:S03]  /*7640*/  ULDC UR4, c[0x0][0x600] ;  /* 0x0001800000047ab9 */ /* 0x000fc60000000800 */
[----:B------:R-:W-:-:S04]  /*7650*/  IMAD R15, R15, UR4, R14 ;  /* 0x000000040f0f7c24 */ /* 0x000fc8000f8e020e */
[----:B0-----:R-:W-:-:S04]  /*7660*/  @P1 IMAD R12, R13, R20, R10 ;  /* 0x000000140d0c1224 */ /* 0x001fc800078e020a */
[----:B------:R-:W-:-:S05]  /*7670*/  IMAD R12, R19, UR5, R12 ;  /* 0x00000005130c7c24 */ /* 0x000fca000f8e020c */
[----:B------:R-:W-:Y:S02]  /*7680*/  SEL R22, R15, R12, !P1 ;  /* 0x0000000c0f167207 */ /* 0x000fe40004800000 */
[----:B------:R-:W-:-:S07]  /*7690*/  SEL R19, R12, R15, !P1 ;  /* 0x0000000f0c137207 */ /* 0x000fce0004800000 */
.L_x_177:
[----:B------:R-:W-:Y:S05]  /*76a0*/  BSYNC B1 ;  /* 0x0000000000017941 */ /* 0x000fea0003800000 */
.L_x_176:
[----:B------:R-:W-:-:S13]  /*76b0*/  LOP3.LUT P1, RZ, R3, 0xff, RZ, 0xc0, !PT ;  /* 0x000000ff03ff7812 */ /* 0x000fda000782c0ff */
[----:B------:R-:W-:Y:S05]  /*76c0*/  @P1 BRA `(.L_x_180) ;  /* 0xfffffff4001c1947 */ /* 0x000fea000383ffff */
[----:B------:R-:W-:Y:S05]  /*76d0*/  BSYNC B0 ;  /* 0x0000000000007941 */ /* 0x000fea0003800000 */
.L_x_168:
[----:B------:R-:W-:-:S03]  /*76e0*/  UMOV UR4, 0xffffffff ;  /* 0xffffffff00047882 */ /* 0x000fc60000000000 */
[----:B------:R-:W-:Y:S05]  /*76f0*/  BRA.DIV UR4, `(.L_x_181) ;  /* 0x0000000e04387947 */ /* 0x000fea000b800000 */
[----:B------:R-:W-:-:S13]  /*7700*/  ELECT P6, URZ, PT ;  /* 0x00000000003f782f */ /* 0x000fda00038c0000 */
.L_x_211:
[----:B------:R-:W-:Y:S04]  /*7710*/  BSSY B0, `(.L_x_182) ;  /* 0x00000a9000007945 */ /* 0x000fe80003800000 */
[----:B------:R-:W-:Y:S05]  /*7720*/  @!P6 BRA `(.L_x_183) ;  /* 0x00000008009ce947 */ /* 0x000fea0003800000 */
[----:B------:R-:W-:-:S04]  /*7730*/  LOP3.LUT R16, R16, 0x2, RZ, 0xfc, !PT ;  /* 0x0000000210107812 */ /* 0x000fc800078efcff */
[----:B------:R-:W-:-:S13]  /*7740*/  ISETP.NE.AND P0, PT, R16, 0x3, PT ;  /* 0x000000031000780c */ /* 0x000fda0003f05270 */
[----:B------:R-:W-:Y:S05]  /*7750*/  @!P0 BRA `(.L_x_184) ;  /* 0x0000000000048947 */ /* 0x000fea0003800000 */
[----:B------:R-:W-:Y:S01]  /*7760*/  BPT.TRAP 0x1 ;  /* 0x000000040000795c */ /* 0x000fe20000300000 */
.L_x_184:
[----:B------:R-:W0:Y:S01]  /*7770*/  S2R R3, SR_CgaCtaId ;  /* 0x0000000000037919 */ /* 0x000e220000008800 */
[----:B------:R-:W-:-:S04]  /*7780*/  MOV R2, 0x400 ;  /* 0x0000040000027802 */ /* 0x000fc80000000f00 */
[----:B0-----:R-:W-:Y:S02]  /*7790*/  LEA R3, R3, R2, 0x18 ;  /* 0x0000000203037211 */ /* 0x001fe400078ec0ff */
[----:B------:R-:W-:-:S03]  /*77a0*/  SHF.L.U32 R2, R0, 0x1f, RZ ;  /* 0x0000001f00027819 */ /* 0x000fc600000006ff */
[----:B------:R-:W-:-:S04]  /*77b0*/  VIADD R3, R3, 0x90 ;  /* 0x0000009003037836 */ /* 0x000fc80000000000 */
[C---:B------:R-:W-:Y:S02]  /*77c0*/  IMAD R7, R8.reuse, 0x8, R3 ;  /* 0x0000000808077824 */ /* 0x040fe400078e0203 */
[----:B------:R-:W-:Y:S02]  /*77d0*/  VIADD R8, R8, 0x1 ;  /* 0x0000000108087836 */ /* 0x000fe40000000000 */
[----:B------:R-:W0:Y:S03]  /*77e0*/  SYNCS.PHASECHK.TRANS64.TRYWAIT P0, [R7+URZ], R2 ;  /* 0x00000002070075a7 */ /* 0x000e26000800017f */
[----:B------:R-:W-:-:S04]  /*77f0*/  ISETP.NE.AND P1, PT, R8, 0x12, PT ;  /* 0x000000120800780c */ /* 0x000fc80003f25270 */
[----:B------:R-:W-:Y:S02]  /*7800*/  SEL R5, RZ, 0x1, P1 ;  /* 0x00000001ff057807 */ /* 0x000fe40000800000 */
[----:B------:R-:W-:Y:S02]  /*7810*/  SEL R8, R8, RZ, P1 ;  /* 0x000000ff08087207 */ /* 0x000fe40000800000 */
[----:B------:R-:W-:-:S03]  /*7820*/  LOP3.LUT R5, R0, R5, RZ, 0x3c, !PT ;  /* 0x0000000500057212 */ /* 0x000fc600078e3cff */
[----:B------:R-:W-:Y:S01]  /*7830*/  IMAD R9, R8, 0x8, R3 ;  /* 0x0000000808097824 */ /* 0x000fe200078e0203 */
[----:B------:R-:W-:Y:S01]  /*7840*/  SHF.L.U32 R4, R5, 0x1f, RZ ;  /* 0x0000001f05047819 */ /* 0x000fe200000006ff */
[----:B0-----:R-:W-:Y:S06]  /*7850*/  @!P0 BRA `(.L_x_185) ;  /* 0x0000000c00008947 */ /* 0x001fec0003800000 */
.L_x_212:
[----:B------:R-:W1:Y:S01]  /*7860*/  SYNCS.PHASECHK.TRANS64.TRYWAIT P0, [R9+URZ], R4 ;  /* 0x00000004090075a7 */ /* 0x000e62000800017f */
[----:B------:R-:W-:-:S05]  /*7870*/  VIADD R0, R8, 0x1 ;  /* 0x0000000108007836 */ /* 0x000fca0000000000 */
[----:B------:R-:W-:-:S04]  /*7880*/  ISETP.NE.AND P1, PT, R0, 0x12, PT ;  /* 0x000000120000780c */ /* 0x000fc80003f25270 */
[----:B0-----:R-:W-:Y:S02]  /*7890*/  SEL R2, RZ, 0x1, P1 ;  /* 0x00000001ff027807 */ /* 0x001fe40000800000 */
[----:B------:R-:W-:Y:S02]  /*78a0*/  SEL R0, R0, RZ, P1 ;  /* 0x000000ff00007207 */ /* 0x000fe40000800000 */
[----:B------:R-:W-:-:S03]  /*78b0*/  LOP3.LUT R7, R5, R2, RZ, 0x3c, !PT ;  /* 0x0000000205077212 */ /* 0x000fc600078e3cff */
[----:B------:R-:W-:Y:S01]  /*78c0*/  IMAD R6, R0, 0x8, R3 ;  /* 0x0000000800067824 */ /* 0x000fe200078e0203 */
[----:B------:R-:W-:Y:S01]  /*78d0*/  SHF.L.U32 R5, R7, 0x1f, RZ ;  /* 0x0000001f07057819 */ /* 0x000fe200000006ff */
[----:B-1----:R-:W-:Y:S06]  /*78e0*/  @!P0 BRA `(.L_x_186) ;  /* 0x0000000800f08947 */ /* 0x002fec0003800000 */
.L_x_213:
[----:B------:R-:W1:Y:S01]  /*78f0*/  SYNCS.PHASECHK.TRANS64.TRYWAIT P0, [R6+URZ], R5 ;  /* 0x00000005060075a7 */ /* 0x000e62000800017f */
[----:B------:R-:W-:-:S05]  /*7900*/  VIADD R0, R0, 0x1 ;  /* 0x0000000100007836 */ /* 0x000fca0000000000 */
[----:B------:R-:W-:-:S04]  /*7910*/  ISETP.NE.AND P1, PT, R0, 0x12, PT ;  /* 0x000000120000780c */ /* 0x000fc80003f25270 */
[----:B------:R-:W-:Y:S02]  /*7920*/  SEL R2, RZ, 0x1, P1 ;  /* 0x00000001ff027807 */ /* 0x000fe40000800000 */
[----:B------:R-:W-:Y:S02]  /*7930*/  SEL R0, R0, RZ, P1 ;  /* 0x000000ff00007207 */ /* 0x000fe40000800000 */
[----:B------:R-:W-:-:S03]  /*7940*/  LOP3.LUT R7, R7, R2, RZ, 0x3c, !PT ;  /* 0x0000000207077212 */ /* 0x000fc600078e3cff */
[----:B0-----:R-:W-:Y:S01]  /*7950*/  IMAD R9, R0, 0x8, R3 ;  /* 0x0000000800097824 */ /* 0x001fe200078e0203 */
[----:B------:R-:W-:Y:S01]  /*7960*/  SHF.L.U32 R4, R7, 0x1f, RZ ;  /* 0x0000001f07047819 */ /* 0x000fe200000006ff */
[----:B-1----:R-:W-:Y:S06]  /*7970*/  @!P0 BRA `(.L_x_187) ;  /* 0x0000000800e08947 */ /* 0x002fec0003800000 */
.L_x_214:
        /* <DEDUP_REMOVED lines=9> */
.L_x_215:
        /* <DEDUP_REMOVED lines=9> */
.L_x_216:
        /* <DEDUP_REMOVED lines=9> */
.L_x_217:
        /* <DEDUP_REMOVED lines=9> */
.L_x_218:
        /* <DEDUP_REMOVED lines=9> */
.L_x_219:
        /* <DEDUP_REMOVED lines=9> */
.L_x_220:
        /* <DEDUP_REMOVED lines=9> */
.L_x_221:
        /* <DEDUP_REMOVED lines=9> */
.L_x_222:
        /* <DEDUP_REMOVED lines=9> */
.L_x_223:
        /* <DEDUP_REMOVED lines=9> */
.L_x_224:
        /* <DEDUP_REMOVED lines=9> */
.L_x_225:
        /* <DEDUP_REMOVED lines=9> */
.L_x_226:
        /* <DEDUP_REMOVED lines=9> */
.L_x_227:
[----:B------:R-:W1:Y:S01]  /*80d0*/  SYNCS.PHASECHK.TRANS64.TRYWAIT P0, [R6+URZ], R5 ;  /* 0x00000005060075a7 */ /* 0x000e62000800017f */
[----:B------:R-:W-:-:S05]  /*80e0*/  VIADD R0, R0, 0x1 ;  /* 0x0000000100007836 */ /* 0x000fca0000000000 */
[----:B------:R-:W-:-:S04]  /*80f0*/  ISETP.NE.AND P1, PT, R0, 0x12, PT ;  /* 0x000000120000780c */ /* 0x000fc80003f25270 */
[----:B------:R-:W-:Y:S02]  /*8100*/  SEL R2, RZ, 0x1, P1 ;  /* 0x00000001ff027807 */ /* 0x000fe40000800000 */
[----:B------:R-:W-:Y:S02]  /*8110*/  SEL R0, R0, RZ, P1 ;  /* 0x000000ff00007207 */ /* 0x000fe40000800000 */
[----:B------:R-:W-:Y:S01]  /*8120*/  LOP3.LUT R2, R7, R2, RZ, 0x3c, !PT ;  /* 0x0000000207027212 */ /* 0x000fe200078e3cff */
[----:B-1----:R-:W-:Y:S06]  /*8130*/  @!P0 BRA `(.L_x_201) ;  /* 0x0000000800088947 */ /* 0x002fec0003800000 */
.L_x_228:
[----:B------:R-:W-:Y:S01]  /*8140*/  IMAD R3, R0, 0x8, R3 ;  /* 0x0000000800037824 */ /* 0x000fe200078e0203 */
[----:B------:R-:W-:-:S07]  /*8150*/  SHF.L.U32 R0, R2, 0x1f, RZ ;  /* 0x0000001f02007819 */ /* 0x000fce00000006ff */
.L_x_202:
[----:B--2---:R2:W4:Y:S02]  /*8160*/  SYNCS.PHASECHK.TRANS64.TRYWAIT P0, [R3+URZ], R0 ;  /* 0x00000000030075a7 */ /* 0x004524000800017f */
[----:B----4-:R-:W-:Y:S05]  /*8170*/  @!P0 NANOSLEEP.SYNCS 0x989680 ;  /* 0x009896800000895d */ /* 0x010fea0003900000 */
[----:B------:R-:W4:Y:S02]  /*8180*/  @!P0 SYNCS.PHASECHK.TRANS64 P0, [R3+URZ], R0 ;  /* 0x00000000030085a7 */ /* 0x000f24000800007f */
[----:B----4-:R-:W-:Y:S05]  /*8190*/  @!P0 BRA `(.L_x_202) ;  /* 0xfffffffc00f08947 */ /* 0x010fea000383ffff */
.L_x_183:
[----:B------:R-:W-:Y:S05]  /*81a0*/  BSYNC B0 ;  /* 0x0000000000007941 */ /* 0x000fea0003800000 */
.L_x_182:
[----:B------:R-:W-:Y:S05]  /*81b0*/  EXIT ;  /* 0x000000000000794d */ /* 0x000fea0003800000 */
.L_x_20:
[----:B-1----:R1:W2:Y:S02]  /*81c0*/  SYNCS.PHASECHK.TRANS64.TRYWAIT P0, [R96+URZ], R3 ;  /* 0x00000003600075a7 */ /* 0x0022a4000800017f */
[----:B--2---:R-:W-:Y:S05]  /*81d0*/  @!P0 NANOSLEEP.SYNCS 0x989680 ;  /* 0x009896800000895d */ /* 0x004fea0003900000 */
[----:B------:R-:W2:Y:S02]  /*81e0*/  @!P0 SYNCS.PHASECHK.TRANS64 P0, [R96+URZ], R3 ;  /* 0x00000003600085a7 */ /* 0x000ea4000800007f */
[----:B--2---:R-:W-:Y:S05]  /*81f0*/  @!P0 BRA `(.L_x_20) ;  /* 0xfffffffc00f08947 */ /* 0x004fea000383ffff */
[----:B------:R-:W-:Y:S05]  /*8200*/  BRA `(.L_x_203) ;  /* 0xffffff9400b47947 */ /* 0x000fea000383ffff */
.L_x_25:
[----:B--2---:R2:W3:Y:S02]  /*8210*/  SYNCS.PHASECHK.TRANS64.TRYWAIT P1, [R3+URZ], R0 ;  /* 0x00000000030075a7 */ /* 0x0044e4000802017f */
[----:B---3--:R-:W-:Y:S05]  /*8220*/  @!P1 NANOSLEEP.SYNCS 0x989680 ;  /* 0x009896800000995d */ /* 0x008fea0003900000 */
[----:B------:R-:W3:Y:S02]  /*8230*/  @!P1 SYNCS.PHASECHK.TRANS64 P1, [R3+URZ], R0 ;  /* 0x00000000030095a7 */ /* 0x000ee4000802007f */
[----:B---3--:R-:W-:Y:S05]  /*8240*/  @!P1 BRA `(.L_x_25) ;  /* 0xfffffffc00f09947 */ /* 0x008fea000383ffff */
[----:B------:R-:W-:Y:S05]  /*8250*/  BRA `(.L_x_24) ;  /* 0xffffff9800187947 */ /* 0x000fea000383ffff */
.L_x_30:
[----:B--2---:R-:W-:-:S04]  /*8260*/  IMAD.U32 R5, RZ, RZ, UR4 ;  /* 0x00000004ff057e24 */ /* 0x004fc8000f8e00ff */
[----:B------:R2:W3:Y:S03]  /*8270*/  SYNCS.PHASECHK.TRANS64.TRYWAIT P1, [R5+URZ], R4 ;  /* 0x00000004050075a7 */ /* 0x0004e6000802017f */
[----:B---3--:R-:W-:Y:S05]  /*8280*/  @!P1 NANOSLEEP.SYNCS 0x989680 ;  /* 0x009896800000995d */ /* 0x008fea0003900000 */
[----:B------:R-:W3:Y:S02]  /*8290*/  @!P1 SYNCS.PHASECHK.TRANS64 P1, [R5+URZ], R4 ;  /* 0x00000004050095a7 */ /* 0x000ee4000802007f */
[----:B---3--:R-:W-:Y:S05]  /*82a0*/  @!P1 BRA `(.L_x_30) ;  /* 0xfffffffc00ec9947 */ /* 0x008fea000383ffff */
[----:B------:R-:W-:Y:S05]  /*82b0*/  BRA `(.L_x_29) ;  /* 0xffffff9800907947 */ /* 0x000fea000383ffff */
.L_x_36:
[----:B-1----:R1:W2:Y:S02]  /*82c0*/  SYNCS.PHASECHK.TRANS64.TRYWAIT P0, [R96+URZ+0x10], R3 ;  /* 0x00001003600075a7 */ /* 0x0022a4000800017f */
[----:B--2---:R-:W-:Y:S05]  /*82d0*/  @!P0 NANOSLEEP.SYNCS 0x989680 ;  /* 0x009896800000895d */ /* 0x004fea0003900000 */
[----:B------:R-:W2:Y:S02]  /*82e0*/  @!P0 SYNCS.PHASECHK.TRANS64 P0, [R96+URZ+0x10], R3 ;  /* 0x00001003600085a7 */ /* 0x000ea4000800007f */
[----:B--2---:R-:W-:Y:S05]  /*82f0*/  @!P0 BRA `(.L_x_36) ;  /* 0xfffffffc00f08947 */ /* 0x004fea000383ffff */
[----:B------:R-:W-:Y:S05]  /*8300*/  BRA `(.L_x_204) ;  /* 0xffffff9c009c7947 */ /* 0x000fea000383ffff */
.L_x_169:
[----:B------:R-:W-:Y:S01]  /*8310*/  BSSY B1, `(.L_x_205) ;  /* 0x0000006000017945 */ /* 0x000fe20003800000 */
[----:B------:R-:W-:-:S07]  /*8320*/  IMAD.MOV.U32 R15, RZ, RZ, -0x1 ;  /* 0xffffffffff0f7424 */ /* 0x000fce00078e00ff */
[----:B---3-5:R-:W-:Y:S05]  /*8330*/  WARPSYNC.COLLECTIVE R15, `(.L_x_206) ;  /* 0x000000000f0c7348 */ /* 0x028fea0003c00000 */
[----:B------:R-:W-:Y:S02]  /*8340*/  ELECT P6, UR62, PT ;  /* 0x00000000003e782f */ /* 0x000fe400038c0000 */
[----:B------:R-:W-:Y:S01]  /*8350*/  MOV R14, UR62 ;  /* 0x0000003e000e7c02 */ /* 0x000fe20008000f00 */
[----:B---3-5:R-:W-:Y:S10]  /*8360*/  ENDCOLLECTIVE ;  /* 0x000000000000791b */ /* 0x028ff40003800000 */
.L_x_206:
[----:B------:R-:W-:Y:S05]  /*8370*/  BSYNC B1 ;  /* 0x0000000000017941 */ /* 0x000fea0003800000 */
.L_x_205:
[----:B------:R-:W-:Y:S05]  /*8380*/  BRA `(.L_x_207) ;  /* 0xffffffe400f87947 */ /* 0x000fea000383ffff */
.L_x_172:
[----:B-1----:R1:W2:Y:S02]  /*8390*/  SYNCS.PHASECHK.TRANS64.TRYWAIT P1, [R12+URZ+0x90], R5 ;  /* 0x000090050c0075a7 */ /* 0x0022a4000802017f */
[----:B--2---:R-:W-:Y:S05]  /*83a0*/  @!P1 NANOSLEEP.SYNCS 0x989680 ;  /* 0x009896800000995d */ /* 0x004fea0003900000 */
[----:B------:R-:W2:Y:S02]  /*83b0*/  @!P1 SYNCS.PHASECHK.TRANS64 P1, [R12+URZ+0x90], R5 ;  /* 0x000090050c0095a7 */ /* 0x000ea4000802007f */
[----:B--2---:R-:W-:Y:S05]  /*83c0*/  @!P1 BRA `(.L_x_172) ;  /* 0xfffffffc00f09947 */ /* 0x004fea000383ffff */
[----:B------:R-:W-:Y:S05]  /*83d0*/  BRA `(.L_x_208) ;  /* 0xffffffe800347947 */ /* 0x000fea000383ffff */
.L_x_181:
[----:B------:R-:W-:Y:S01]  /*83e0*/  BSSY B0, `(.L_x_209) ;  /* 0x0000006000007945 */ /* 0x000fe20003800000 */
[----:B------:R-:W-:-:S07]  /*83f0*/  IMAD.MOV.U32 R15, RZ, RZ, -0x1 ;  /* 0xffffffffff0f7424 */ /* 0x000fce00078e00ff */
[----:B---3-5:R-:W-:Y:S05]  /*8400*/  WARPSYNC.COLLECTIVE R15, `(.L_x_210) ;  /* 0x000000000f0c7348 */ /* 0x028fea0003c00000 */
[----:B------:R-:W-:Y:S02]  /*8410*/  ELECT P6, UR62, PT ;  /* 0x00000000003e782f */ /* 0x000fe400038c0000 */
[----:B------:R-:W-:Y:S01]  /*8420*/  MOV R14, UR62 ;  /* 0x0000003e000e7c02 */ /* 0x000fe20008000f00 */
[----:B---3-5:R-:W-:Y:S10]  /*8430*/  ENDCOLLECTIVE ;  /* 0x000000000000791b */ /* 0x028ff40003800000 */
.L_x_210:
[----:B------:R-:W-:Y:S05]  /*8440*/  BSYNC B0 ;  /* 0x0000000000007941 */ /* 0x000fea0003800000 */
.L_x_209:
[----:B------:R-:W-:Y:S05]  /*8450*/  BRA `(.L_x_211) ;  /* 0xfffffff000ac7947 */ /* 0x000fea000383ffff */
.L_x_185:
[----:B0-----:R0:W1:Y:S02]  /*8460*/  SYNCS.PHASECHK.TRANS64.TRYWAIT P0, [R7+URZ], R2 ;  /* 0x00000002070075a7 */ /* 0x001064000800017f */
[----:B-1----:R-:W-:Y:S05]  /*8470*/  @!P0 NANOSLEEP.SYNCS 0x989680 ;  /* 0x009896800000895d */ /* 0x002fea0003900000 */
[----:B------:R-:W1:Y:S02]  /*8480*/  @!P0 SYNCS.PHASECHK.TRANS64 P0, [R7+URZ], R2 ;  /* 0x00000002070085a7 */ /* 0x000e64000800007f */
[----:B-1----:R-:W-:Y:S05]  /*8490*/  @!P0 BRA `(.L_x_185) ;  /* 0xfffffffc00f08947 */ /* 0x002fea000383ffff */
[----:B------:R-:W-:Y:S05]  /*84a0*/  BRA `(.L_x_212) ;  /* 0xfffffff000ec7947 */ /* 0x000fea000383ffff */
.L_x_186:
[----:B0-----:R0:W1:Y:S02]  /*84b0*/  SYNCS.PHASECHK.TRANS64.TRYWAIT P0, [R9+URZ], R4 ;  /* 0x00000004090075a7 */ /* 0x001064000800017f */
[----:B-1----:R-:W-:Y:S05]  /*84c0*/  @!P0 NANOSLEEP.SYNCS 0x989680 ;  /* 0x009896800000895d */ /* 0x002fea0003900000 */
[----:B------:R-:W1:Y:S02]  /*84d0*/  @!P0 SYNCS.PHASECHK.TRANS64 P0, [R9+URZ], R4 ;  /* 0x00000004090085a7 */ /* 0x000e64000800007f */
[----:B-1----:R-:W-:Y:S05]  /*84e0*/  @!P0 BRA `(.L_x_186) ;  /* 0xfffffffc00f08947 */ /* 0x002fea000383ffff */
[----:B------:R-:W-:Y:S05]  /*84f0*/  BRA `(.L_x_213) ;  /* 0xfffffff000fc7947 */ /* 0x000fea000383ffff */
.L_x_187:
[----:B0-----:R0:W1:Y:S02]  /*8500*/  SYNCS.PHASECHK.TRANS64.TRYWAIT P0, [R6+URZ], R5 ;  /* 0x00000005060075a7 */ /* 0x001064000800017f */
[----:B-1----:R-:W-:Y:S05]  /*8510*/  @!P0 NANOSLEEP.SYNCS 0x989680 ;  /* 0x009896800000895d */ /* 0x002fea0003900000 */
[----:B------:R-:W1:Y:S02]  /*8520*/  @!P0 SYNCS.PHASECHK.TRANS64 P0, [R6+URZ], R5 ;  /* 0x00000005060085a7 */ /* 0x000e64000800007f */
[----:B-1----:R-:W-:Y:S05]  /*8530*/  @!P0 BRA `(.L_x_187) ;  /* 0xfffffffc00f08947 */ /* 0x002fea000383ffff */
[----:B------:R-:W-:Y:S05]  /*8540*/  BRA `(.L_x_214) ;  /* 0xfffffff4000c7947 */ /* 0x000fea000383ffff */
.L_x_188:
[----:B0-----:R0:W1:Y:S02]  /*8550*/  SYNCS.PHASECHK.TRANS64.TRYWAIT P0, [R9+URZ], R4 ;  /* 0x00000004090075a7 */ /* 0x001064000800017f */
[----:B-1----:R-:W-:Y:S05]  /*8560*/  @!P0 NANOSLEEP.SYNCS 0x989680 ;  /* 0x009896800000895d */ /* 0x002fea0003900000 */
[----:B------:R-:W1:Y:S02]  /*8570*/  @!P0 SYNCS.PHASECHK.TRANS64 P0, [R9+URZ], R4 ;  /* 0x00000004090085a7 */ /* 0x000e64000800007f */
[----:B-1----:R-:W-:Y:S05]  /*8580*/  @!P0 BRA `(.L_x_188) ;  /* 0xfffffffc00f08947 */ /* 0x002fea000383ffff */
[----:B------:R-:W-:Y:S05]  /*8590*/  BRA `(.L_x_215) ;  /* 0xfffffff4001c7947 */ /* 0x000fea000383ffff */
.L_x_189:
[----:B0-----:R0:W1:Y:S02]  /*85a0*/  SYNCS.PHASECHK.TRANS64.TRYWAIT P0, [R6+URZ], R5 ;  /* 0x00000005060075a7 */ /* 0x001064000800017f */
[----:B-1----:R-:W-:Y:S05]  /*85b0*/  @!P0 NANOSLEEP.SYNCS 0x989680 ;  /* 0x009896800000895d */ /* 0x002fea0003900000 */
[----:B------:R-:W1:Y:S02]  /*85c0*/  @!P0 SYNCS.PHASECHK.TRANS64 P0, [R6+URZ], R5 ;  /* 0x00000005060085a7 */ /* 0x000e64000800007f */
[----:B-1----:R-:W-:Y:S05]  /*85d0*/  @!P0 BRA `(.L_x_189) ;  /* 0xfffffffc00f08947 */ /* 0x002fea000383ffff */
[----:B------:R-:W-:Y:S05]  /*85e0*/  BRA `(.L_x_216) ;  /* 0xfffffff4002c7947 */ /* 0x000fea000383ffff */
.L_x_190:
[----:B0-----:R0:W1:Y:S02]  /*85f0*/  SYNCS.PHASECHK.TRANS64.TRYWAIT P0, [R9+URZ], R4 ;  /* 0x00000004090075a7 */ /* 0x001064000800017f */
[----:B-1----:R-:W-:Y:S05]  /*8600*/  @!P0 NANOSLEEP.SYNCS 0x989680 ;  /* 0x009896800000895d */ /* 0x002fea0003900000 */
[----:B------:R-:W1:Y:S02]  /*8610*/  @!P0 SYNCS.PHASECHK.TRANS64 P0, [R9+URZ], R4 ;  /* 0x00000004090085a7 */ /* 0x000e64000800007f */
[----:B-1----:R-:W-:Y:S05]  /*8620*/  @!P0 BRA `(.L_x_190) ;  /* 0xfffffffc00f08947 */ /* 0x002fea000383ffff */
[----:B------:R-:W-:Y:S05]  /*8630*/  BRA `(.L_x_217) ;  /* 0xfffffff4003c7947 */ /* 0x000fea000383ffff */
.L_x_191:
[----:B0-----:R0:W1:Y:S02]  /*8640*/  SYNCS.PHASECHK.TRANS64.TRYWAIT P0, [R6+URZ], R5 ;  /* 0x00000005060075a7 */ /* 0x001064000800017f */
[----:B-1----:R-:W-:Y:S05]  /*8650*/  @!P0 NANOSLEEP.SYNCS 0x989680 ;  /* 0x009896800000895d */ /* 0x002fea0003900000 */
[----:B------:R-:W1:Y:S02]  /*8660*/  @!P0 SYNCS.PHASECHK.TRANS64 P0, [R6+URZ], R5 ;  /* 0x00000005060085a7 */ /* 0x000e64000800007f */
[----:B-1----:R-:W-:Y:S05]  /*8670*/  @!P0 BRA `(.L_x_191) ;  /* 0xfffffffc00f08947 */ /* 0x002fea000383ffff */
[----:B------:R-:W-:Y:S05]  /*8680*/  BRA `(.L_x_218) ;  /* 0xfffffff4004c7947 */ /* 0x000fea000383ffff */
.L_x_192:
[----:B0-----:R0:W1:Y:S02]  /*8690*/  SYNCS.PHASECHK.TRANS64.TRYWAIT P0, [R9+URZ], R4 ;  /* 0x00000004090075a7 */ /* 0x001064000800017f */
[----:B-1----:R-:W-:Y:S05]  /*86a0*/  @!P0 NANOSLEEP.SYNCS 0x989680 ;  /* 0x009896800000895d */ /* 0x002fea0003900000 */
[----:B------:R-:W1:Y:S02]  /*86b0*/  @!P0 SYNCS.PHASECHK.TRANS64 P0, [R9+URZ], R4 ;  /* 0x00000004090085a7 */ /* 0x000e64000800007f */
[----:B-1----:R-:W-:Y:S05]  /*86c0*/  @!P0 BRA `(.L_x_192) ;  /* 0xfffffffc00f08947 */ /* 0x002fea000383ffff */
[----:B------:R-:W-:Y:S05]  /*86d0*/  BRA `(.L_x_219) ;  /* 0xfffffff4005c7947 */ /* 0x000fea000383ffff */
.L_x_193:
[----:B0-----:R0:W1:Y:S02]  /*86e0*/  SYNCS.PHASECHK.TRANS64.TRYWAIT P0, [R6+URZ], R5 ;  /* 0x00000005060075a7 */ /* 0x001064000800017f */
[----:B-1----:R-:W-:Y:S05]  /*86f0*/  @!P0 NANOSLEEP.SYNCS 0x989680 ;  /* 0x009896800000895d */ /* 0x002fea0003900000 */
[----:B------:R-:W1:Y:S02]  /*8700*/  @!P0 SYNCS.PHASECHK.TRANS64 P0, [R6+URZ], R5 ;  /* 0x00000005060085a7 */ /* 0x000e64000800007f */
[----:B-1----:R-:W-:Y:S05]  /*8710*/  @!P0 BRA `(.L_x_193) ;  /* 0xfffffffc00f08947 */ /* 0x002fea000383ffff */
[----:B------:R-:W-:Y:S05]  /*8720*/  BRA `(.L_x_220) ;  /* 0xfffffff4006c7947 */ /* 0x000fea000383ffff */
.L_x_194:
[----:B0-----:R0:W1:Y:S02]  /*8730*/  SYNCS.PHASECHK.TRANS64.TRYWAIT P0, [R9+URZ], R4 ;  /* 0x00000004090075a7 */ /* 0x001064000800017f */
[----:B-1----:R-:W-:Y:S05]  /*8740*/  @!P0 NANOSLEEP.SYNCS 0x989680 ;  /* 0x009896800000895d */ /* 0x002fea0003900000 */
[----:B------:R-:W1:Y:S02]  /*8750*/  @!P0 SYNCS.PHASECHK.TRANS64 P0, [R9+URZ], R4 ;  /* 0x00000004090085a7 */ /* 0x000e64000800007f */
[----:B-1----:R-:W-:Y:S05]  /*8760*/  @!P0 BRA `(.L_x_194) ;  /* 0xfffffffc00f08947 */ /* 0x002fea000383ffff */
[----:B------:R-:W-:Y:S05]  /*8770*/  BRA `(.L_x_221) ;  /* 0xfffffff4007c7947 */ /* 0x000fea000383ffff */
.L_x_195:
[----:B0-----:R0:W1:Y:S02]  /*8780*/  SYNCS.PHASECHK.TRANS64.TRYWAIT P0, [R6+URZ], R5 ;  /* 0x00000005060075a7 */ /* 0x001064000800017f */
[----:B-1----:R-:W-:Y:S05]  /*8790*/  @!P0 NANOSLEEP.SYNCS 0x989680 ;  /* 0x009896800000895d */ /* 0x002fea0003900000 */
[----:B------:R-:W1:Y:S02]  /*87a0*/  @!P0 SYNCS.PHASECHK.TRANS64 P0, [R6+URZ], R5 ;  /* 0x00000005060085a7 */ /* 0x000e64000800007f */
[----:B-1----:R-:W-:Y:S05]  /*87b0*/  @!P0 BRA `(.L_x_195) ;  /* 0xfffffffc00f08947 */ /* 0x002fea000383ffff */
[----:B------:R-:W-:Y:S05]  /*87c0*/  BRA `(.L_x_222) ;  /* 0xfffffff4008c7947 */ /* 0x000fea000383ffff */
.L_x_196:
[----:B0-----:R0:W1:Y:S02]  /*87d0*/  SYNCS.PHASECHK.TRANS64.TRYWAIT P0, [R9+URZ], R4 ;  /* 0x00000004090075a7 */ /* 0x001064000800017f */
[----:B-1----:R-:W-:Y:S05]  /*87e0*/  @!P0 NANOSLEEP.SYNCS 0x989680 ;  /* 0x009896800000895d */ /* 0x002fea0003900000 */
[----:B------:R-:W1:Y:S02]  /*87f0*/  @!P0 SYNCS.PHASECHK.TRANS64 P0, [R9+URZ], R4 ;  /* 0x00000004090085a7 */ /* 0x000e64000800007f */
[----:B-1----:R-:W-:Y:S05]  /*8800*/  @!P0 BRA `(.L_x_196) ;  /* 0xfffffffc00f08947 */ /* 0x002fea000383ffff */
[----:B------:R-:W-:Y:S05]  /*8810*/  BRA `(.L_x_223) ;  /* 0xfffffff4009c7947 */ /* 0x000fea000383ffff */
.L_x_197:
[----:B0-----:R0:W1:Y:S02]  /*8820*/  SYNCS.PHASECHK.TRANS64.TRYWAIT P0, [R6+URZ], R5 ;  /* 0x00000005060075a7 */ /* 0x001064000800017f */
[----:B-1----:R-:W-:Y:S05]  /*8830*/  @!P0 NANOSLEEP.SYNCS 0x989680 ;  /* 0x009896800000895d */ /* 0x002fea0003900000 */
[----:B------:R-:W1:Y:S02]  /*8840*/  @!P0 SYNCS.PHASECHK.TRANS64 P0, [R6+URZ], R5 ;  /* 0x00000005060085a7 */ /* 0x000e64000800007f */
[----:B-1----:R-:W-:Y:S05]  /*8850*/  @!P0 BRA `(.L_x_197) ;  /* 0xfffffffc00f08947 */ /* 0x002fea000383ffff */
[----:B------:R-:W-:Y:S05]  /*8860*/  BRA `(.L_x_224) ;  /* 0xfffffff400ac7947 */ /* 0x000fea000383ffff */
.L_x_198:
[----:B0-----:R0:W1:Y:S02]  /*8870*/  SYNCS.PHASECHK.TRANS64.TRYWAIT P0, [R9+URZ], R4 ;  /* 0x00000004090075a7 */ /* 0x001064000800017f */
[----:B-1----:R-:W-:Y:S05]  /*8880*/  @!P0 NANOSLEEP.SYNCS 0x989680 ;  /* 0x009896800000895d */ /* 0x002fea0003900000 */
[----:B------:R-:W1:Y:S02]  /*8890*/  @!P0 SYNCS.PHASECHK.TRANS64 P0, [R9+URZ], R4 ;  /* 0x00000004090085a7 */ /* 0x000e64000800007f */
[----:B-1----:R-:W-:Y:S05]  /*88a0*/  @!P0 BRA `(.L_x_198) ;  /* 0xfffffffc00f08947 */ /* 0x002fea000383ffff */
[----:B------:R-:W-:Y:S05]  /*88b0*/  BRA `(.L_x_225) ;  /* 0xfffffff400bc7947 */ /* 0x000fea000383ffff */
.L_x_199:
[----:B0-----:R0:W1:Y:S02]  /*88c0*/  SYNCS.PHASECHK.TRANS64.TRYWAIT P0, [R6+URZ], R5 ;  /* 0x00000005060075a7 */ /* 0x001064000800017f */
[----:B-1----:R-:W-:Y:S05]  /*88d0*/  @!P0 NANOSLEEP.SYNCS 0x989680 ;  /* 0x009896800000895d */ /* 0x002fea0003900000 */
[----:B------:R-:W1:Y:S02]  /*88e0*/  @!P0 SYNCS.PHASECHK.TRANS64 P0, [R6+URZ], R5 ;  /* 0x00000005060085a7 */ /* 0x000e64000800007f */
[----:B-1----:R-:W-:Y:S05]  /*88f0*/  @!P0 BRA `(.L_x_199) ;  /* 0xfffffffc00f08947 */ /* 0x002fea000383ffff */
[----:B------:R-:W-:Y:S05]  /*8900*/  BRA `(.L_x_226) ;  /* 0xfffffff400cc7947 */ /* 0x000fea000383ffff */
.L_x_200:
[----:B0-----:R0:W1:Y:S02]  /*8910*/  SYNCS.PHASECHK.TRANS64.TRYWAIT P0, [R9+URZ], R4 ;  /* 0x00000004090075a7 */ /* 0x001064000800017f */
[----:B-1----:R-:W-:Y:S05]  /*8920*/  @!P0 NANOSLEEP.SYNCS 0x989680 ;  /* 0x009896800000895d */ /* 0x002fea0003900000 */
[----:B------:R-:W1:Y:S02]  /*8930*/  @!P0 SYNCS.PHASECHK.TRANS64 P0, [R9+URZ], R4 ;  /* 0x00000004090085a7 */ /* 0x000e64000800007f */
[----:B-1----:R-:W-:Y:S05]  /*8940*/  @!P0 BRA `(.L_x_200) ;  /* 0xfffffffc00f08947 */ /* 0x002fea000383ffff */
[----:B------:R-:W-:Y:S05]  /*8950*/  BRA `(.L_x_227) ;  /* 0xfffffff400dc7947 */ /* 0x000fea000383ffff */
.L_x_201:
[----:B-1----:R1:W2:Y:S02]  /*8960*/  SYNCS.PHASECHK.TRANS64.TRYWAIT P0, [R6+URZ], R5 ;  /* 0x00000005060075a7 */ /* 0x0022a4000800017f */
[----:B--2---:R-:W-:Y:S05]  /*8970*/  @!P0 NANOSLEEP.SYNCS 0x989680 ;  /* 0x009896800000895d */ /* 0x004fea0003900000 */
[----:B------:R-:W2:Y:S02]  /*8980*/  @!P0 SYNCS.PHASECHK.TRANS64 P0, [R6+URZ], R5 ;  /* 0x00000005060085a7 */ /* 0x000ea4000800007f */
[----:B--2---:R-:W-:Y:S05]  /*8990*/  @!P0 BRA `(.L_x_201) ;  /* 0xfffffffc00f08947 */ /* 0x004fea000383ffff */
[----:B------:R-:W-:Y:S05]  /*89a0*/  BRA `(.L_x_228) ;  /* 0xfffffff400e47947 */ /* 0x000fea000383ffff */
.L_x_229:
[----:B------:R-:W-:-:S00]  /*89b0*/  BRA `(.L_x_229) ;  /* 0xfffffffc00fc7947 */ /* 0x000fc0000383ffff */
[----:B------:R-:W-:-:S00]  /*89c0*/  NOP ;  /* 0x0000000000007918 */ /* 0x000fc00000000000 */
        /* <DEDUP_REMOVED lines=11> */
.L_x_230:


//--------------------- .nv.global.init           --------------------------
	.section	.nv.global.init,"aw",@progbits
.nv.global.init:
	.type		$str$22,@object
	.size		$str$22,($str$23 - $str$22)
$str$22:
        /*0000*/ 	.byte	0x6b, 0x5f, 0x74, 0x69, 0x6c, 0x65, 0x5f, 0x63, 0x6f, 0x75, 0x6e, 0x74, 0x20, 0x3e, 0x3d, 0x20
        /*0010*/ 	.byte	0x31, 0x00
	.type		$str$23,@object
	.size		$str$23,(__unnamed_1 - $str$23)
$str$23:
        /*0012*/ 	.byte	0x2f, 0x74, 0x6d, 0x70, 0x2f, 0x63, 0x75, 0x74, 0x6c, 0x61, 0x73, 0x73, 0x5f, 0x73, 0x77, 0x65
        /*0022*/ 	.byte	0x65, 0x70, 0x5f, 0x73, 0x72, 0x63, 0x2f, 0x69, 0x6e, 0x63, 0x6c, 0x75, 0x64, 0x65, 0x2f, 0x63
        /*0032*/ 	.byte	0x75, 0x74, 0x6c, 0x61, 0x73, 0x73, 0x2f, 0x67, 0x65, 0x6d, 0x6d, 0x2f, 0x63, 0x6f, 0x6c, 0x6c
        /*0042*/ 	.byte	0x65, 0x63, 0x74, 0x69, 0x76, 0x65, 0x2f, 0x73, 0x6d, 0x39, 0x30, 0x5f, 0x6d, 0x6d, 0x61, 0x5f
        /*0052*/ 	.byte	0x74, 0x6d, 0x61, 0x5f, 0x67, 0x6d, 0x6d, 0x61, 0x5f, 0x73, 0x73, 0x5f, 0x77, 0x61, 0x72, 0x70
        /*0062*/ 	.byte	0x73, 0x70, 0x65, 0x63, 0x69, 0x61, 0x6c, 0x69, 0x7a, 0x65, 0x64, 0x2e, 0x68, 0x70, 0x70, 0x00
	.type		__unnamed_1,@object
	.size		__unnamed_1,(.L_0 - __unnamed_1)
__unnamed_1:
        /*0072*/ 	.byte	0x76, 0x6f, 0x69, 0x64, 0x20, 0x63, 0x75, 0x74, 0x6c, 0x61, 0x73, 0x73, 0x3a, 0x3a, 0x67, 0x65
        /* <DEDUP_REMOVED lines=180> */
        /*0bc2*/ 	.byte	0x3a, 0x3a, 0x69, 0x64, 0x65, 0x6e, 0x74, 0x69, 0x74, 0x79, 0x5d, 0x00
.L_0:


//--------------------- .nv.shared._ZN7cutlass13device_kernelINS_4gemm6kernel13GemmUniversalIN4cute5tupleIJiiiiEEENS1_10collective13CollectiveMmaINS1_34MainloopSm90TmaGmmaWarpSpecializedILi18ENS5_IJNS4_1CILi1EEENSA_ILi8EEESB_EEENS1_32KernelTmaWarpSpecializedPingpongEEENS5_IJNSA_ILi64EEENSA_ILi128EEENSA_ILi32EEEEEENS_10bfloat16_tENS5_IJlSB_lEEESK_SL_NS4_8TiledMMAINS4_8MMA_AtomIJNS4_4SM904GMMA28MMA_64x128x16_F32BF16BF16_SSILNSP_5MajorE0ELSR_0ELNSP_7ScaleInE1ELSS_1EEEEEENS4_6LayoutINS5_IJSB_SB_SB_EEENS5_IJNSA_ILi0EEESX_SX_EEEEENS5_IJNS4_10UnderscoreES10_S10_EEEEENS4_23SM90_TMA_LOAD_MULTICASTENS4_14ComposedLayoutINS4_7SwizzleILi2ELi4ELi3EEENS4_18smem_ptr_flag_bitsILi16EEENSV_INS5_IJSC_SI_EEENS5_IJSI_SB_EEEEEEEvNS4_8identityENS4_13SM90_TMA_LOADES1C_vS1D_EENS_8epilogue10collective6detail29Sm90TmaWarpSpecializedAdapterINS1H_15DefaultEpilogueISK_SL_SL_NS1G_6thread17LinearCombinationISK_Li1EffLNS1L_9ScaleType4KindE0ELNS_15FloatRoundStyleE2ESK_EENS1_15EpilogueDefaultEEEEEvvEEEEvNT_6ParamsE --------------------------
	.section	.nv.shared._ZN7cutlass13device_kernelINS_4gemm6kernel13GemmUniversalIN4cute5tupleIJiiiiEEENS1_10collective13CollectiveMmaINS1_34MainloopSm90TmaGmmaWarpSpecializedILi18ENS5_IJNS4_1CILi1EEENSA_ILi8EEESB_EEENS1_32KernelTmaWarpSpecializedPingpongEEENS5_IJNSA_ILi64EEENSA_ILi128EEENSA_ILi32EEEEEENS_10bfloat16_tENS5_IJlSB_lEEESK_SL_NS4_8TiledMMAINS4_8MMA_AtomIJNS4_4SM904GMMA28MMA_64x128x16_F32BF16BF16_SSILNSP_5MajorE0ELSR_0ELNSP_7ScaleInE1ELSS_1EEEEEENS4_6LayoutINS5_IJSB_SB_SB_EEENS5_IJNSA_ILi0EEESX_SX_EEEEENS5_IJNS4_10UnderscoreES10_S10_EEEEENS4_23SM90_TMA_LOAD_MULTICASTENS4_14ComposedLayoutINS4_7SwizzleILi2ELi4ELi3EEENS4_18smem_ptr_flag_bitsILi16EEENSV_INS5_IJSC_SI_EEENS5_IJSI_SB_EEEEEEEvNS4_8identityENS4_13SM90_TMA_LOADES1C_vS1D_EENS_8epilogue10collective6detail29Sm90TmaWarpSpecializedAdapterINS1H_15DefaultEpilogueISK_SL_SL_NS1G_6thread17LinearCombinationISK_Li1EffLNS1L_9ScaleType4KindE0ELNS_15FloatRoundStyleE2ESK_EENS1_15EpilogueDefaultEEEEEvvEEEEvNT_6ParamsE,"aw",@nobits
	.sectionflags	@""
	.align	16
	.zero		1024


//--------------------- .nv.shared.reserved.0     --------------------------
	.section	.nv.shared.reserved.0,"aw",@nobits
	.weak		__nv_reservedSMEM_offset_0_alias
	.size		__nv_reservedSMEM_offset_0_alias, 0, 0
	.other		__nv_reservedSMEM_offset_0_alias,@"STO_CUDA_RESERVED_SHARED STV_DEFAULT"
__nv_reservedSMEM_offset_0_alias:
	.zero		0


//--------------------- .nv.global                --------------------------
	.section	.nv.global,"aw",@nobits
.nv.global:
	.type		_ZN40_INTERNAL_c3d65747_4_k_cu_c2b82a51_205894cute1_E,@object
	.size		_ZN40_INTERNAL_c3d65747_4_k_cu_c2b82a51_205894cute1_E,(_ZN40_INTERNAL_c3d65747_4_k_cu_c2b82a51_205894cuda3std3__45__cpo6cbeginE - _ZN40_INTERNAL_c3d65747_4_k_cu_c2b82a51_205894cute1_E)
_ZN40_INTERNAL_c3d65747_4_k_cu_c2b82a51_205894cute1_E:
	.zero		1
	.type		_ZN40_INTERNAL_c3d65747_4_k_cu_c2b82a51_205894cuda3std3__45__cpo6cbeginE,@object
	.size		_ZN40_INTERNAL_c3d65747_4_k_cu_c2b82a51_205894cuda3std3__45__cpo6cbeginE,(_ZN40_INTERNAL_c3d65747_4_k_cu_c2b82a51_205894cuda3std3__48in_placeE - _ZN40_INTERNAL_c3d65747_4_k_cu_c2b82a51_205894cuda3std3__45__cpo6cbeginE)
_ZN40_INTERNAL_c3d65747_4_k_cu_c2b82a51_205894cuda3std3__45__cpo6cbeginE:
	.zero		1
	.type		_ZN40_INTERNAL_c3d65747_4_k_cu_c2b82a51_205894cuda3std3__48in_placeE,@object
	.size		_ZN40_INTERNAL_c3d65747_4_k_cu_c2b82a51_205894cuda3std3__48in_placeE,(_ZN40_INTERNAL_c3d65747_4_k_cu_c2b82a51_205894cuda3std6ranges3__45__cpo9iter_moveE - _ZN40_INTERNAL_c3d65747_4_k_cu_c2b82a51_205894cuda3std3__48in_placeE)
_ZN40_INTERNAL_c3d65747_4_k_cu_c2b82a51_205894cuda3std3__48in_placeE:
	.zero		1
	.type		_ZN40_INTERNAL_c3d65747_4_k_cu_c2b82a51_205894cuda3std6ranges3__45__cpo9iter_moveE,@object
	.size		_ZN40_INTERNAL_c3d65747_4_k_cu_c2b82a51_205894cuda3std6ranges3__45__cpo9iter_moveE,(_ZN40_INTERNAL_c3d65747_4_k_cu_c2b82a51_205894cuda3std3__45__cpo5beginE - _ZN40_INTERNAL_c3d65747_4_k_cu_c2b82a51_205894cuda3std6ranges3__45__cpo9iter_moveE)
_ZN40_INTERNAL_c3d65747_4_k_cu_c2b82a51_205894cuda3std6ranges3__45__cpo9iter_moveE:
	.zero		1
	.type		_ZN40_INTERNAL_c3d65747_4_k_cu_c2b82a51_205894cuda3std3__45__cpo5beginE,@object
	.size		_ZN40_INTERNAL_c3d65747_4_k_cu_c2b82a51_205894cuda3std3__45__cpo5beginE,(_ZN40_INTERNAL_c3d65747_4_k_cu_c2b82a51_205894cuda3std3__442_GLOBAL__N__c3d65747_4_k_cu_c2b82a51_205896ignoreE - _ZN40_INTERNAL_c3d65747_4_k_cu_c2b82a51_205894cuda3std3__45__cpo5beginE)
_ZN40_INTERNAL_c3d65747_4_k_cu_c2b82a51_205894cuda3std3__45__cpo5beginE:
	.zero		1
	.type		_ZN40_INTERNAL_c3d65747_4_k_cu_c2b82a51_205894cuda3std3__442_GLOBAL__N__c3d65747_4_k_cu_c2b82a51_205896ignoreE,@object
	.size		_ZN40_INTERNAL_c3d65747_4_k_cu_c2b82a51_205894cuda3std3__442_GLOBAL__N__c3d65747_4_k_cu_c2b82a51_205896ignoreE,(_ZN40_INTERNAL_c3d65747_4_k_cu_c2b82a51_205894cute7productE - _ZN40_INTERNAL_c3d65747_4_k_cu_c2b82a51_205894cuda3std3__442_GLOBAL__N__c3d65747_4_k_cu_c2b82a51_205896ignoreE)
_ZN40_INTERNAL_c3d65747_4_k_cu_c2b82a51_205894cuda3std3__442_GLOBAL__N__c3d65747_4_k_cu_c2b82a51_205896ignoreE:
	.zero		1
	.type		_ZN40_INTERNAL_c3d65747_4_k_cu_c2b82a51_205894cute7productE,@object
	.size		_ZN40_INTERNAL_c3d65747_4_k_cu_c2b82a51_205894cute7productE,(_ZN40_INTERNAL_c3d65747_4_k_cu_c2b82a51_205894cuda3std3__45__cpo3endE - _ZN40_INTERNAL_c3d65747_4_k_cu_c2b82a51_205894cute7productE)
_ZN40_INTERNAL_c3d65747_4_k_cu_c2b82a51_205894cute7productE:
	.zero		1
	.type		_ZN40_INTERNAL_c3d65747_4_k_cu_c2b82a51_205894cuda3std3__45__cpo3endE,@object
	.size		_ZN40_INTERNAL_c3d65747_4_k_cu_c2b82a51_205894cuda3std3__45__cpo3endE,(_ZN40_INTERNAL_c3d65747_4_k_cu_c2b82a51_205894cuda3std3__419piecewise_constructE - _ZN40_INTERNAL_c3d65747_4_k_cu_c2b82a51_205894cuda3std3__45__cpo3endE)
_ZN40_INTERNAL_c3d65747_4_k_cu_c2b82a51_205894cuda3std3__45__cpo3endE:
	.zero		1
	.type		_ZN40_INTERNAL_c3d65747_4_k_cu_c2b82a51_205894cuda3std3__419piecewise_constructE,@object
	.size		_ZN40_INTERNAL_c3d65747_4_k_cu_c2b82a51_205894cuda3std3__419piecewise_constructE,(_ZN40_INTERNAL_c3d65747_4_k_cu_c2b82a51_205894cuda3std3__45__cpo4cendE - _ZN40_INTERNAL_c3d65747_4_k_cu_c2b82a51_205894cuda3std3__419piecewise_constructE)
_ZN40_INTERNAL_c3d65747_4_k_cu_c2b82a51_205894cuda3std3__419piecewise_constructE:
	.zero		1
	.type		_ZN40_INTERNAL_c3d65747_4_k_cu_c2b82a51_205894cuda3std3__45__cpo4cendE,@object
	.size		_ZN40_INTERNAL_c3d65747_4_k_cu_c2b82a51_205894cuda3std3__45__cpo4cendE,(_ZN40_INTERNAL_c3d65747_4_k_cu_c2b82a51_205894cuda3std6ranges3__45__cpo4swapE - _ZN40_INTERNAL_c3d65747_4_k_cu_c2b82a51_205894cuda3std3__45__cpo4cendE)
_ZN40_INTERNAL_c3d65747_4_k_cu_c2b82a51_205894cuda3std3__45__cpo4cendE:
	.zero		1
	.type		_ZN40_INTERNAL_c3d65747_4_k_cu_c2b82a51_205894cuda3std6ranges3__45__cpo4swapE,@object
	.size		_ZN40_INTERNAL_c3d65747_4_k_cu_c2b82a51_205894cuda3std6ranges3__45__cpo4swapE,(.L_8 - _ZN40_INTERNAL_c3d65747_4_k_cu_c2b82a51_205894cuda3std6ranges3__45__cpo4swapE)
_ZN40_INTERNAL_c3d65747_4_k_cu_c2b82a51_205894cuda3std6ranges3__45__cpo4swapE:
	.zero		1
.L_8:


//--------------------- .nv.constant0._ZN7cutlass13device_kernelINS_4gemm6kernel13GemmUniversalIN4cute5tupleIJiiiiEEENS1_10collective13CollectiveMmaINS1_34MainloopSm90TmaGmmaWarpSpecializedILi18ENS5_IJNS4_1CILi1EEENSA_ILi8EEESB_EEENS1_32KernelTmaWarpSpecializedPingpongEEENS5_IJNSA_ILi64EEENSA_ILi128EEENSA_ILi32EEEEEENS_10bfloat16_tENS5_IJlSB_lEEESK_SL_NS4_8TiledMMAINS4_8MMA_AtomIJNS4_4SM904GMMA28MMA_64x128x16_F32BF16BF16_SSILNSP_5MajorE0ELSR_0ELNSP_7ScaleInE1ELSS_1EEEEEENS4_6LayoutINS5_IJSB_SB_SB_EEENS5_IJNSA_ILi0EEESX_SX_EEEEENS5_IJNS4_10UnderscoreES10_S10_EEEEENS4_23SM90_TMA_LOAD_MULTICASTENS4_14ComposedLayoutINS4_7SwizzleILi2ELi4ELi3EEENS4_18smem_ptr_flag_bitsILi16EEENSV_INS5_IJSC_SI_EEENS5_IJSI_SB_EEEEEEEvNS4_8identityENS4_13SM90_TMA_LOADES1C_vS1D_EENS_8epilogue10collective6detail29Sm90TmaWarpSpecializedAdapterINS1H_15DefaultEpilogueISK_SL_SL_NS1G_6thread17LinearCombinationISK_Li1EffLNS1L_9ScaleType4KindE0ELNS_15FloatRoundStyleE2ESK_EENS1_15EpilogueDefaultEEEEEvvEEEEvNT_6ParamsE --------------------------
	.section	.nv.constant0._ZN7cutlass13device_kernelINS_4gemm6kernel13GemmUniversalIN4cute5tupleIJiiiiEEENS1_10collective13CollectiveMmaINS1_34MainloopSm90TmaGmmaWarpSpecializedILi18ENS5_IJNS4_1CILi1EEENSA_ILi8EEESB_EEENS1_32KernelTmaWarpSpecializedPingpongEEENS5_IJNSA_ILi64EEENSA_ILi128EEENSA_ILi32EEEEEENS_10bfloat16_tENS5_IJlSB_lEEESK_SL_NS4_8TiledMMAINS4_8MMA_AtomIJNS4_4SM904GMMA28MMA_64x128x16_F32BF16BF16_SSILNSP_5MajorE0ELSR_0ELNSP_7ScaleInE1ELSS_1EEEEEENS4_6LayoutINS5_IJSB_SB_SB_EEENS5_IJNSA_ILi0EEESX_SX_EEEEENS5_IJNS4_10UnderscoreES10_S10_EEEEENS4_23SM90_TMA_LOAD_MULTICASTENS4_14ComposedLayoutINS4_7SwizzleILi2ELi4ELi3EEENS4_18smem_ptr_flag_bitsILi16EEENSV_INS5_IJSC_SI_EEENS5_IJSI_SB_EEEEEEEvNS4_8identityENS4_13SM90_TMA_LOADES1C_vS1D_EENS_8epilogue10collective6detail29Sm90TmaWarpSpecializedAdapterINS1H_15DefaultEpilogueISK_SL_SL_NS1G_6thread17LinearCombinationISK_Li1EffLNS1L_9ScaleType4KindE0ELNS_15FloatRoundStyleE2ESK_EENS1_15EpilogueDefaultEEEEEvvEEEEvNT_6ParamsE,"a",@progbits
	.sectionflags	@""
	.align	4
.nv.constant0._ZN7cutlass13device_kernelINS_4gemm6kernel13GemmUniversalIN4cute5tupleIJiiiiEEENS1_10collective13CollectiveMmaINS1_34MainloopSm90TmaGmmaWarpSpecializedILi18ENS5_IJNS4_1CILi1EEENSA_ILi8EEESB_EEENS1_32KernelTmaWarpSpecializedPingpongEEENS5_IJNSA_ILi64EEENSA_ILi128EEENSA_ILi32EEEEEENS_10bfloat16_tENS5_IJlSB_lEEESK_SL_NS4_8TiledMMAINS4_8MMA_AtomIJNS4_4SM904GMMA28MMA_64x128x16_F32BF16BF16_SSILNSP_5MajorE0ELSR_0ELNSP_7ScaleInE1ELSS_1EEEEEENS4_6LayoutINS5_IJSB_SB_SB_EEENS5_IJNSA_ILi0EEESX_SX_EEEEENS5_IJNS4_10UnderscoreES10_S10_EEEEENS4_23SM90_TMA_LOAD_MULTICASTENS4_14ComposedLayoutINS4_7SwizzleILi2ELi4ELi3EEENS4_18smem_ptr_flag_bitsILi16EEENSV_INS5_IJSC_SI_EEENS5_IJSI_SB_EEEEEEEvNS4_8identityENS4_13SM90_TMA_LOADES1C_vS1D_EENS_8epilogue10collective6detail29Sm90TmaWarpSpecializedAdapterINS1H_15DefaultEpilogueISK_SL_SL_NS1G_6thread17LinearCombinationISK_Li1EffLNS1L_9ScaleType4KindE0ELNS_15FloatRoundStyleE2ESK_EENS1_15EpilogueDefaultEEEEEvvEEEEvNT_6ParamsE:
	.zero		1664


//--------------------- SYMBOLS --------------------------

	.type		.nv.reservedSmem.offset0,@object
	.size		.nv.reservedSmem.offset0,0x4
	.type		__assertfail,@function
